def matmul_kernel(
    a_ptr,
    b_ptr,
    c_ptr,
    M,
    N,
    K,
    stride_am,
    stride_ak,
    stride_bk,
    stride_bn,
    stride_cm,
    stride_cn,
    BLOCK_M: tl.constexpr,
    BLOCK_N: tl.constexpr,
    BLOCK_K: tl.constexpr,
    GROUP_M: tl.constexpr,
):
    pid = tl.program_id(axis=0)
    num_pid_m = tl.cdiv(M, BLOCK_M)
    num_pid_n = tl.cdiv(N, BLOCK_N)
    num_pid_in_group = GROUP_M * num_pid_n
    group_id = pid // num_pid_in_group
    first_pid_m = group_id * GROUP_M
    group_size_m = min(num_pid_m - first_pid_m, GROUP_M)
    pid_m = first_pid_m + ((pid % num_pid_in_group) % group_size_m)
    pid_n = (pid % num_pid_in_group) // group_size_m

    offs_am = (pid_m * BLOCK_M + tl.arange(0, BLOCK_M)) % M
    offs_bn = (pid_n * BLOCK_N + tl.arange(0, BLOCK_N)) % N
    offs_k = tl.arange(0, BLOCK_K)
    a_ptrs = a_ptr + offs_am[:, None] * stride_am + offs_k[None, :] * stride_ak
    b_ptrs = b_ptr + offs_k[:, None] * stride_bk + offs_bn[None, :] * stride_bn

    acc = tl.zeros((BLOCK_M, BLOCK_N), dtype=tl.float32)
    for kk in range(0, tl.cdiv(K, BLOCK_K)):
        a = tl.load(a_ptrs, mask=offs_k[None, :] < K - kk * BLOCK_K, other=0.0)
        b = tl.load(b_ptrs, mask=offs_k[:, None] < K - kk * BLOCK_K, other=0.0)
        acc = tl.dot(a, b, acc)
        a_ptrs += BLOCK_K * stride_ak
        b_ptrs += BLOCK_K * stride_bk

    c = acc.to(c_ptr.dtype.element_ty)
    offs_cm = pid_m * BLOCK_M + tl.arange(0, BLOCK_M)
    offs_cn = pid_n * BLOCK_N + tl.arange(0, BLOCK_N)
    c_ptrs = c_ptr + offs_cm[:, None] * stride_cm + offs_cn[None, :] * stride_cn
    mask = (offs_cm[:, None] < M) & (offs_cn[None, :] < N)
    tl.store(c_ptrs, c, mask=mask)

# config = {"BLOCK_K": 32, "BLOCK_M": 64, "BLOCK_N": 64, "GROUP_M": 1, "arch": "sm_100", "dtype": "fp8e4m3", "num_ctas": 1, "num_stages": 3, "num_warps": 4}
# arch = sm_100


// ===== COMPILED SASS (sm_100a) =====

	.target	sm_100a

	.elftype	@"ET_EXEC"


//--------------------- .note.nv.tkinfo           --------------------------
	.section	.note.nv.tkinfo,"",@"SHT_NOTE"
	.sectionflags	@"SHF_NOTE_NV_TKINFO"
	.tkinfo
        /*0018*/ 	.word	0x00000081
        /*0030*/ 	.string	""
        /*0030*/ 	.string	"ptxas-blackwell"
        /*0030*/ 	.string	"Cuda compilation tools, release 12.9, V12.9.86"
        /*0030*/ 	.string	"Build cuda_12.9.r12.9/compiler.36037853_0"
        /*0030*/ 	.string	"-v  -suppress-debug-info  -lineinfo  -arch sm_100a "



//--------------------- .note.nv.cuver            --------------------------
	.section	.note.nv.cuver,"",@"SHT_NOTE"
	.sectionflags	@"SHF_NOTE_NV_CUVER"
        /*0018*/ 	.short	0x0001
        /*001a*/ 	.short	0x0064
        /*001c*/ 	.short	0x0001
        /*001e*/ 	.short	0x0000
        /*0020*/ 	.short	0x0001
        /*0022*/ 	.short	0x0000


//--------------------- .nv.info                  --------------------------
	.section	.nv.info,"",@"SHT_CUDA_INFO"
	.align	4


	//----- nvinfo : EIATTR_REGCOUNT
	.align		4
        /*0000*/ 	.byte	0x04, 0x2f
        /*0002*/ 	.short	(.L_4 - .L_3)
	.align		4
.L_3:
        /*0004*/ 	.word	index@(matmul_kernel)
        /*0008*/ 	.word	0x00000080


	//----- nvinfo : EIATTR_FRAME_SIZE
	.align		4
.L_4:
        /*000c*/ 	.byte	0x04, 0x11
        /*000e*/ 	.short	(.L_6 - .L_5)
	.align		4
.L_5:
        /*0010*/ 	.word	index@($__internal_2_$__cuda_sm10x_tcgen05_guardrail_trap_unallocated_columns_being_dealloced)
        /*0014*/ 	.word	0x00000000


	//----- nvinfo : EIATTR_FRAME_SIZE
	.align		4
.L_6:
        /*0018*/ 	.byte	0x04, 0x11
        /*001a*/ 	.short	(.L_8 - .L_7)
	.align		4
.L_7:
        /*001c*/ 	.word	index@($__internal_1_$__cuda_sm10x_tcgen05_guardrail_trap_phase_invalid_during_alloc)
        /*0020*/ 	.word	0x00000000


	//----- nvinfo : EIATTR_FRAME_SIZE
	.align		4
.L_8:
        /*0024*/ 	.byte	0x04, 0x11
        /*0026*/ 	.short	(.L_10 - .L_9)
	.align		4
.L_9:
        /*0028*/ 	.word	index@($__internal_0_$__cuda_sm10x_tcgen05_guardrail_trap_col_being_dealloced_not_returned_by_alloc)
        /*002c*/ 	.word	0x00000000


	//----- nvinfo : EIATTR_FRAME_SIZE
	.align		4
.L_10:
        /*0030*/ 	.byte	0x04, 0x11
        /*0032*/ 	.short	(.L_12 - .L_11)
	.align		4
.L_11:
        /*0034*/ 	.word	index@(matmul_kernel)
        /*0038*/ 	.word	0x00000000


	//----- nvinfo : EIATTR_MIN_STACK_SIZE
	.align		4
.L_12:
        /*003c*/ 	.byte	0x04, 0x12
        /*003e*/ 	.short	(.L_14 - .L_13)
	.align		4
.L_13:
        /*0040*/ 	.word	index@(matmul_kernel)
        /*0044*/ 	.word	0x00000000
.L_14:


//--------------------- .nv.info.matmul_kernel    --------------------------
	.section	.nv.info.matmul_kernel,"",@"SHT_CUDA_INFO"
	.sectionflags	@""
	.align	4


	//----- nvinfo : EIATTR_CUDA_API_VERSION
	.align		4
        /*0000*/ 	.byte	0x04, 0x37
        /*0002*/ 	.short	(.L_16 - .L_15)
.L_15:
        /*0004*/ 	.word	0x00000081


	//----- nvinfo : EIATTR_KPARAM_INFO
	.align		4
.L_16:
        /*0008*/ 	.byte	0x04, 0x17
        /*000a*/ 	.short	(.L_18 - .L_17)
.L_17:
        /*000c*/ 	.word	0x00000000
        /*0010*/ 	.short	0x000d
        /*0012*/ 	.short	0x0048
        /*0014*/ 	.byte	0x00, 0xf4, 0x21, 0x00


	//----- nvinfo : EIATTR_KPARAM_INFO
	.align		4
.L_18:
        /*0018*/ 	.byte	0x04, 0x17
        /*001a*/ 	.short	(.L_20 - .L_19)
.L_19:
        /*001c*/ 	.word	0x00000000
        /*0020*/ 	.short	0x000c
        /*0022*/ 	.short	0x0040
        /*0024*/ 	.byte	0x00, 0xf4, 0x21, 0x00


	//----- nvinfo : EIATTR_KPARAM_INFO
	.align		4
.L_20:
        /*0028*/ 	.byte	0x04, 0x17
        /*002a*/ 	.short	(.L_22 - .L_21)
.L_21:
        /*002c*/ 	.word	0x00000000
        /*0030*/ 	.short	0x000b
        /*0032*/ 	.short	0x0038
        /*0034*/ 	.byte	0x00, 0xf0, 0x11, 0x00


	//----- nvinfo : EIATTR_KPARAM_INFO
	.align		4
.L_22:
        /*0038*/ 	.byte	0x04, 0x17
        /*003a*/ 	.short	(.L_24 - .L_23)
.L_23:
        /*003c*/ 	.word	0x00000000
        /*0040*/ 	.short	0x000a
        /*0042*/ 	.short	0x0034
        /*0044*/ 	.byte	0x00, 0xf0, 0x11, 0x00


	//----- nvinfo : EIATTR_KPARAM_INFO
	.align		4
.L_24:
        /*0048*/ 	.byte	0x04, 0x17
        /*004a*/ 	.short	(.L_26 - .L_25)
.L_25:
        /*004c*/ 	.word	0x00000000
        /*0050*/ 	.short	0x0009
        /*0052*/ 	.short	0x0030
        /*0054*/ 	.byte	0x00, 0xf0, 0x11, 0x00


	//----- nvinfo : EIATTR_KPARAM_INFO
	.align		4
.L_26:
        /*0058*/ 	.byte	0x04, 0x17
        /*005a*/ 	.short	(.L_28 - .L_27)
.L_27:
        /*005c*/ 	.word	0x00000000
        /*0060*/ 	.short	0x0008
        /*0062*/ 	.short	0x002c
        /*0064*/ 	.byte	0x00, 0xf0, 0x11, 0x00


	//----- nvinfo : EIATTR_KPARAM_INFO
	.align		4
.L_28:
        /*0068*/ 	.byte	0x04, 0x17
        /*006a*/ 	.short	(.L_30 - .L_29)
.L_29:
        /*006c*/ 	.word	0x00000000
        /*0070*/ 	.short	0x0007
        /*0072*/ 	.short	0x0028
        /*0074*/ 	.byte	0x00, 0xf0, 0x11, 0x00


	//----- nvinfo : EIATTR_KPARAM_INFO
	.align		4
.L_30:
        /*0078*/ 	.byte	0x04, 0x17
        /*007a*/ 	.short	(.L_32 - .L_31)
.L_31:
        /*007c*/ 	.word	0x00000000
        /*0080*/ 	.short	0x0006
        /*0082*/ 	.short	0x0024
        /*0084*/ 	.byte	0x00, 0xf0, 0x11, 0x00


	//----- nvinfo : EIATTR_KPARAM_INFO
	.align		4
.L_32:
        /*0088*/ 	.byte	0x04, 0x17
        /*008a*/ 	.short	(.L_34 - .L_33)
.L_33:
        /*008c*/ 	.word	0x00000000
        /*0090*/ 	.short	0x0005
        /*0092*/ 	.short	0x0020
        /*0094*/ 	.byte	0x00, 0xf0, 0x11, 0x00


	//----- nvinfo : EIATTR_KPARAM_INFO
	.align		4
.L_34:
        /*0098*/ 	.byte	0x04, 0x17
        /*009a*/ 	.short	(.L_36 - .L_35)
.L_35:
        /*009c*/ 	.word	0x00000000
        /*00a0*/ 	.short	0x0004
        /*00a2*/ 	.short	0x001c
        /*00a4*/ 	.byte	0x00, 0xf0, 0x11, 0x00


	//----- nvinfo : EIATTR_KPARAM_INFO
	.align		4
.L_36:
        /*00a8*/ 	.byte	0x04, 0x17
        /*00aa*/ 	.short	(.L_38 - .L_37)
.L_37:
        /*00ac*/ 	.word	0x00000000
        /*00b0*/ 	.short	0x0003
        /*00b2*/ 	.short	0x0018
        /*00b4*/ 	.byte	0x00, 0xf0, 0x11, 0x00


	//----- nvinfo : EIATTR_KPARAM_INFO
	.align		4
.L_38:
        /*00b8*/ 	.byte	0x04, 0x17
        /*00ba*/ 	.short	(.L_40 - .L_39)
.L_39:
        /*00bc*/ 	.word	0x00000000
        /*00c0*/ 	.short	0x0002
        /*00c2*/ 	.short	0x0010
        /*00c4*/ 	.byte	0x00, 0xf4, 0x21, 0x00


	//----- nvinfo : EIATTR_KPARAM_INFO
	.align		4
.L_40:
        /*00c8*/ 	.byte	0x04, 0x17
        /*00ca*/ 	.short	(.L_42 - .L_41)
.L_41:
        /*00cc*/ 	.word	0x00000000
        /*00d0*/ 	.short	0x0001
        /*00d2*/ 	.short	0x0008
        /*00d4*/ 	.byte	0x00, 0xf4, 0x21, 0x00


	//----- nvinfo : EIATTR_KPARAM_INFO
	.align		4
.L_42:
        /*00d8*/ 	.byte	0x04, 0x17
        /*00da*/ 	.short	(.L_44 - .L_43)
.L_43:
        /*00dc*/ 	.word	0x00000000
        /*00e0*/ 	.short	0x0000
        /*00e2*/ 	.short	0x0000
        /*00e4*/ 	.byte	0x00, 0xf4, 0x21, 0x00


	//----- nvinfo : EIATTR_AT_ENTRY_FRAGMENTS
	.align		4
.L_44:
        /*00e8*/ 	.byte	0x04, 0x4f
        /*00ea*/ 	.short	(.L_46 - .L_45)


	//   ....[0]....
.L_45:
        /*00ec*/ 	.word	0x00000004


	//----- nvinfo : EIATTR_RESERVED_SMEM_USED
	.align		4
.L_46:
        /*00f0*/ 	.byte	0x01, 0x41
	.zero		2


	//----- nvinfo : EIATTR_SPARSE_MMA_MASK
	.align		4
        /*00f4*/ 	.byte	0x03, 0x50
        /*00f6*/ 	.short	0x0000


	//----- nvinfo : EIATTR_TCGEN05_1CTA_USED
	.align		4
        /*00f8*/ 	.byte	0x01, 0x51
	.zero		2


	//----- nvinfo : EIATTR_MAXREG_COUNT
	.align		4
        /*00fc*/ 	.byte	0x03, 0x1b
        /*00fe*/ 	.short	0x00ff


	//----- nvinfo : EIATTR_NUM_BARRIERS
	.align		4
        /*0100*/ 	.byte	0x02, 0x4c
        /*0102*/ 	.byte	0x01
	.zero		1


	//----- nvinfo : EIATTR_INT_WARP_WIDE_INSTR_OFFSETS
	.align		4
        /*0104*/ 	.byte	0x04, 0x31
        /*0106*/ 	.short	(.L_48 - .L_47)


	//   ....[0]....
.L_47:
        /*0108*/ 	.word	0x000010c0


	//   ....[1]....
        /*010c*/ 	.word	0x000010e0


	//   ....[2]....
        /*0110*/ 	.word	0x000026b0


	//   ....[3]....
        /*0114*/ 	.word	0x000050b0


	//   ....[4]....
        /*0118*/ 	.word	0x00005100


	//----- nvinfo : EIATTR_COOP_GROUP_MASK_REGIDS
	.align		4
.L_48:
        /*011c*/ 	.byte	0x04, 0x29
        /*011e*/ 	.short	(.L_50 - .L_49)


	//   ....[0]....
.L_49:
        /*0120*/ 	.word	0xffffffff


	//   ....[1]....
        /*0124*/ 	.word	0xffffffff


	//   ....[2]....
        /*0128*/ 	.word	0xffffffff


	//   ....[3]....
        /*012c*/ 	.word	0xffffffff


	//----- nvinfo : EIATTR_COOP_GROUP_INSTR_OFFSETS
	.align		4
.L_50:
        /*0130*/ 	.byte	0x04, 0x28
        /*0132*/ 	.short	(.L_52 - .L_51)


	//   ....[0]....
.L_51:
        /*0134*/ 	.word	0x00000070


	//   ....[1]....
        /*0138*/ 	.word	0x00000330


	//   ....[2]....
        /*013c*/ 	.word	0x00004f40


	//   ....[3]....
        /*0140*/ 	.word	0x000051b0


	//----- nvinfo : EIATTR_VRC_CTA_INIT_COUNT
	.align		4
.L_52:
        /*0144*/ 	.byte	0x02, 0x4a
        /*0146*/ 	.byte	0x80
	.zero		1


	//----- nvinfo : EIATTR_MBARRIER_INSTR_OFFSETS
	.align		4
        /*0148*/ 	.byte	0x04, 0x39
        /*014a*/ 	.short	(.L_54 - .L_53)


	//   ....[0]....
.L_53:
        /*014c*/ 	.word	0x00001250
        /*0150*/ 	.word	0x000000ff
        /*0154*/ 	.word	0x00000000
        /*0158*/ 	.short	0x0100
        /*015a*/ 	.byte	0x0d
	.zero		1


	//   ....[1]....
        /*015c*/ 	.word	0x000026f0
        /*0160*/ 	.word	0x000000ff
        /*0164*/ 	.word	0x00002008
        /*0168*/ 	.short	0x0100
        /*016a*/ 	.byte	0x14
	.zero		1


	//   ....[2]....
        /*016c*/ 	.word	0x00002c90
        /*0170*/ 	.word	0x000000ff
        /*0174*/ 	.word	0x00000000
        /*0178*/ 	.short	0x010a
        /*017a*/ 	.byte	0x0d
	.zero		1


	//   ....[3]....
        /*017c*/ 	.word	0x000039b0
        /*0180*/ 	.word	0x000000ff
        /*0184*/ 	.word	0x00000000
        /*0188*/ 	.short	0x010a
        /*018a*/ 	.byte	0x0d
	.zero		1


	//   ....[4]....
        /*018c*/ 	.word	0x00003ab0
        /*0190*/ 	.word	0x000000ff
        /*0194*/ 	.word	0x00002000
        /*0198*/ 	.short	0x0108
        /*019a*/ 	.byte	0x14
	.zero		1


	//   ....[5]....
        /*019c*/ 	.word	0x00003b00
        /*01a0*/ 	.word	0x000000ff
        /*01a4*/ 	.word	0x00002008
        /*01a8*/ 	.short	0x0108
        /*01aa*/ 	.byte	0x14
	.zero		1


	//   ....[6]....
        /*01ac*/ 	.word	0x000051d0
        /*01b0*/ 	.word	0x000000ff
        /*01b4*/ 	.word	0x00000000
        /*01b8*/ 	.short	0x010a
        /*01ba*/ 	.byte	0x0d
	.zero		1


	//   ....[7]....
        /*01bc*/ 	.word	0x00005200
        /*01c0*/ 	.word	0x000000ff
        /*01c4*/ 	.word	0x00000000
        /*01c8*/ 	.short	0x010a
        /*01ca*/ 	.byte	0x0d
	.zero		1


	//----- nvinfo : EIATTR_NUM_MBARRIERS
	.align		4
.L_54:
        /*01cc*/ 	.byte	0x03, 0x38
        /*01ce*/ 	.short	0x0002


	//----- nvinfo : EIATTR_EXIT_INSTR_OFFSETS
	.align		4
        /*01d0*/ 	.byte	0x04, 0x1c
        /*01d2*/ 	.short	(.L_56 - .L_55)


	//   ....[0]....
.L_55:
        /*01d4*/ 	.word	0x000051c0


	//----- nvinfo : EIATTR_REQNTID
	.align		4
.L_56:
        /*01d8*/ 	.byte	0x04, 0x10
        /*01da*/ 	.short	(.L_58 - .L_57)
.L_57:
        /*01dc*/ 	.word	0x00000080
        /*01e0*/ 	.word	0x00000001
        /*01e4*/ 	.word	0x00000001


	//----- nvinfo : EIATTR_CRS_STACK_SIZE
	.align		4
.L_58:
        /*01e8*/ 	.byte	0x04, 0x1e
        /*01ea*/ 	.short	(.L_60 - .L_59)
.L_59:
        /*01ec*/ 	.word	0x00000000


	//----- nvinfo : EIATTR_CBANK_PARAM_SIZE
	.align		4
.L_60:
        /*01f0*/ 	.byte	0x03, 0x19
        /*01f2*/ 	.short	0x0050


	//----- nvinfo : EIATTR_PARAM_CBANK
	.align		4
        /*01f4*/ 	.byte	0x04, 0x0a
        /*01f6*/ 	.short	(.L_62 - .L_61)
	.align		4
.L_61:
        /*01f8*/ 	.word	index@(.nv.constant0.matmul_kernel)
        /*01fc*/ 	.short	0x0380
        /*01fe*/ 	.short	0x0050


	//----- nvinfo : EIATTR_SW_WAR
	.align		4
.L_62:
        /*0200*/ 	.byte	0x04, 0x36
        /*0202*/ 	.short	(.L_64 - .L_63)
.L_63:
        /*0204*/ 	.word	0x00000008
.L_64:


//--------------------- .nv.compat                --------------------------
	.section	.nv.compat,"",@"SHT_CUDA_COMPAT_INFO"
	.align	4
        /*0000*/ 	.byte	0x02, 0x02, 0x02, 0x00, 0x02, 0x05, 0x05, 0x00, 0x02, 0x03, 0x00, 0x00, 0x02, 0x06, 0x01, 0x00


//--------------------- .nv.callgraph             --------------------------
	.section	.nv.callgraph,"",@"SHT_CUDA_CALLGRAPH"
	.align	4
	.sectionentsize	8
	.align		4
        /*0000*/ 	.word	0x00000000
	.align		4
        /*0004*/ 	.word	0xffffffff
	.align		4
        /*0008*/ 	.word	0x00000000
	.align		4
        /*000c*/ 	.word	0xfffffffe
	.align		4
        /*0010*/ 	.word	0x00000000
	.align		4
        /*0014*/ 	.word	0xfffffffd
	.align		4
        /*0018*/ 	.word	0x00000000
	.align		4
        /*001c*/ 	.word	0xfffffffc


//--------------------- .text.matmul_kernel       --------------------------
	.section	.text.matmul_kernel,"ax",@progbits
	.align	128
        .global         matmul_kernel
        .type           matmul_kernel,@function
        .size           matmul_kernel,(.L_x_20 - matmul_kernel)
        .other          matmul_kernel,@"STO_CUDA_ENTRY STV_DEFAULT"
matmul_kernel:
.text.matmul_kernel:
[----:B------:R-:W0:Y:S01]  /*0000*/  LDC R1, c[0x0][0x37c] ;  /* 0x0000df00ff017b82 */ /* 0x000e220000000800 */
[----:B------:R-:W1:Y:S01]  /*0010*/  S2R R39, SR_TID.X ;  /* 0x0000000000277919 */ /* 0x000e620000002100 */
[----:B------:R-:W2:Y:S01]  /*0020*/  LDCU.64 UR18, c[0x0][0x358] ;  /* 0x00006b00ff1277ac */ /* 0x000ea20008000a00 */
[----:B-1----:R-:W-:-:S13]  /*0030*/  ISETP.GE.U32.AND P0, PT, R39, 0x20, PT ;  /* 0x000000202700780c */ /* 0x002fda0003f06070 */
[----:B------:R-:W-:Y:S02]  /*0040*/  VOTEU.ANY UP0, P0 ;  /* 0x0000000000ff7886 */ /* 0x000fe40000000100 */
[----:B0-2---:R-:W-:Y:S05]  /*0050*/  BRA.U UP0, `(.L_x_0) ;  /* 0x0000000100b87547 */ /* 0x005fea000b800000 */
[----:B------:R-:W0:Y:S01]  /*0060*/  S2UR UR6, SR_CgaCtaId ;  /* 0x00000000000679c3 */ /* 0x000e220000008800 */
[----:B------:R-:W-:Y:S01]  /*0070*/  NOP ;  /* 0x0000000000007918 */ /* 0x000fe20000000000 */
[----:B------:R-:W-:Y:S02]  /*0080*/  UMOV UR4, 0x40 ;  /* 0x0000004000047882 */ /* 0x000fe40000000000 */
[----:B0-----:R-:W-:-:S09]  /*0090*/  ULEA UR4, UR6, UR4, 0x18 ;  /* 0x0000000406047291 */ /* 0x001fd2000f8ec0ff */
[----:B------:R-:W0:Y:S01]  /*00a0*/  LDS.U8 R0, [UR4] ;  /* 0x00000004ff007984 */ /* 0x000e220008000000 */
[----:B------:R-:W-:Y:S02]  /*00b0*/  UMOV UR4, 0x400 ;  /* 0x0000040000047882 */ /* 0x000fe40000000000 */
[----:B------:R-:W-:Y:S01]  /*00c0*/  ULEA UR4, UR6, UR4, 0x18 ;  /* 0x0000000406047291 */ /* 0x000fe2000f8ec0ff */
[----:B0-----:R-:W-:-:S13]  /*00d0*/  ISETP.NE.AND P0, PT, R0, RZ, PT ;  /* 0x000000ff0000720c */ /* 0x001fda0003f05270 */
[----:B------:R-:W-:Y:S05]  /*00e0*/  @P0 BRA `(.L_x_1) ;  /* 0x00000000007c0947 */ /* 0x000fea0003800000 */
[----:B------:R-:W-:-:S13]  /*00f0*/  ELECT P0, URZ, PT ;  /* 0x0000000000ff782f */ /* 0x000fda0003800000 */
[----:B------:R-:W-:Y:S05]  /*0100*/  @!P0 BRA `(.L_x_2) ;  /* 0x0000000000848947 */ /* 0x000fea0003800000 */
[----:B------:R-:W-:Y:S01]  /*0110*/  UMOV UR5, 0x2 ;  /* 0x0000000200057882 */ /* 0x000fe20000000000 */
[----:B------:R-:W-:Y:S02]  /*0120*/  IMAD.MOV.U32 R4, RZ, RZ, 0x1 ;  /* 0x00000001ff047424 */ /* 0x000fe400078e00ff */
[----:B------:R-:W-:Y:S02]  /*0130*/  IMAD.MOV.U32 R5, RZ, RZ, 0x3 ;  /* 0x00000003ff057424 */ /* 0x000fe400078e00ff */
[----:B------:R-:W-:Y:S04]  /*0140*/  DEPBAR.LE SB0, 0x36 ;  /* 0x00008d800000791a */ /* 0x000fe80000000000 */
[----:B------:R-:W0:Y:S02]  /*0150*/  UTCATOMSWS.FIND_AND_SET.ALIGN UP1, UR5, UR5 ;  /* 0x00000005000575e3 */ /* 0x000e240008020800 */
[----:B0-----:R-:W-:-:S04]  /*0160*/  PLOP3.LUT P0, PT, PT, PT, UP1, 0x80, 0x8 ;  /* 0x000000000008781c */ /* 0x001fc80003f0f018 */
[----:B------:R-:W-:-:S04]  /*0170*/  SEL R0, RZ, 0xffffffff, !P0 ;  /* 0xffffffffff007807 */ /* 0x000fc80004000000 */
[----:B------:R-:W-:Y:S01]  /*0180*/  ISETP.NE.AND P0, PT, R0, RZ, PT ;  /* 0x000000ff0000720c */ /* 0x000fe20003f05270 */
[----:B------:R-:W-:-:S12]  /*0190*/  IMAD.U32 R0, RZ, RZ, UR5 ;  /* 0x00000005ff007e24 */ /* 0x000fd8000f8e00ff */
[----:B------:R-:W-:Y:S05]  /*01a0*/  @P0 BRA `(.L_x_3) ;  /* 0x0000000000240947 */ /* 0x000fea0003800000 */
.L_x_4:
[----:B------:R-:W-:Y:S05]  /*01b0*/  NANOSLEEP 0x64 ;  /* 0x000000640000795d */ /* 0x000fea0003800000 */
[----:B------:R-:W-:-:S05]  /*01c0*/  UMOV UR5, 0x2 ;  /* 0x0000000200057882 */ /* 0x000fca0000000000 */
[----:B------:R-:W-:Y:S04]  /*01d0*/  DEPBAR.LE SB0, 0x36 ;  /* 0x00008d800000791a */ /* 0x000fe80000000000 */
[----:B------:R-:W0:Y:S02]  /*01e0*/  UTCATOMSWS.FIND_AND_SET.ALIGN UP1, UR5, UR5 ;  /* 0x00000005000575e3 */ /* 0x000e240008020800 */
[----:B0-----:R-:W-:-:S04]  /*01f0*/  PLOP3.LUT P0, PT, PT, PT, UP1, 0x80, 0x8 ;  /* 0x000000000008781c */ /* 0x001fc80003f0f018 */
[----:B------:R-:W-:-:S04]  /*0200*/  SEL R0, RZ, 0xffffffff, !P0 ;  /* 0xffffffffff007807 */ /* 0x000fc80004000000 */
[----:B------:R-:W-:Y:S01]  /*0210*/  ISETP.NE.AND P0, PT, R0, RZ, PT ;  /* 0x000000ff0000720c */ /* 0x000fe20003f05270 */
[----:B------:R-:W-:-:S12]  /*0220*/  IMAD.U32 R0, RZ, RZ, UR5 ;  /* 0x00000005ff007e24 */ /* 0x000fd8000f8e00ff */
[----:B------:R-:W-:Y:S05]  /*0230*/  @!P0 BRA `(.L_x_4) ;  /* 0xfffffffc00dc8947 */ /* 0x000fea000383ffff */
.L_x_3:
[C---:B------:R-:W-:Y:S01]  /*0240*/  VIADD R3, R0.reuse, 0x10 ;  /* 0x0000001000037836 */ /* 0x040fe20000000000 */
[----:B------:R-:W-:Y:S01]  /*0250*/  UMOV UR5, 0x50 ;  /* 0x0000005000057882 */ /* 0x000fe20000000000 */
[----:B------:R-:W-:Y:S01]  /*0260*/  SHF.L.U32 R2, R5, R0, RZ ;  /* 0x0000000005027219 */ /* 0x000fe200000006ff */
[----:B------:R-:W-:Y:S01]  /*0270*/  ULEA UR5, UR6, UR5, 0x18 ;  /* 0x0000000506057291 */ /* 0x000fe2000f8ec0ff */
[----:B------:R-:W-:Y:S01]  /*0280*/  IMAD.SHL.U32 R0, R0, 0x20, RZ ;  /* 0x0000002000007824 */ /* 0x000fe200078e00ff */
[----:B------:R-:W-:-:S04]  /*0290*/  SHF.L.U32 R3, R4, R3, RZ ;  /* 0x0000000304037219 */ /* 0x000fc800000006ff */
[----:B------:R-:W-:-:S05]  /*02a0*/  LOP3.LUT R2, R3, R2, RZ, 0xfc, !PT ;  /* 0x0000000203027212 */ /* 0x000fca00078efcff */
[----:B------:R0:W-:Y:S04]  /*02b0*/  ATOMS.OR RZ, [UR5], R2 ;  /* 0x00000002ffff798c */ /* 0x0001e8000b000005 */
[----:B------:R0:W-:Y:S01]  /*02c0*/  STS [UR4], R0 ;  /* 0x00000000ff007988 */ /* 0x0001e20008000804 */
[----:B------:R-:W-:Y:S05]  /*02d0*/  BRA `(.L_x_2) ;  /* 0x0000000000107947 */ /* 0x000fea0003800000 */
.L_x_1:
[----:B------:R-:W-:Y:S01]  /*02e0*/  IMAD.MOV.U32 R0, RZ, RZ, -0x1 ;  /* 0xffffffffff007424 */ /* 0x000fe200078e00ff */
[----:B------:R-:W-:-:S04]  /*02f0*/  MOV R2, 0x320 ;  /* 0x0000032000027802 */ /* 0x000fc80000000f00 */
[----:B------:R0:W-:Y:S03]  /*0300*/  STS [UR4], R0 ;  /* 0x00000000ff007988 */ /* 0x0001e60008000804 */
[----:B0-----:R-:W-:Y:S05]  /*0310*/  CALL.REL.NOINC `($__internal_1_$__cuda_sm10x_tcgen05_guardrail_trap_phase_invalid_during_alloc) ;  /* 0x0000004c00d07944 */ /* 0x001fea0003c00000 */
.L_x_2:
[----:B------:R-:W-:Y:S05]  /*0320*/  WARPSYNC.ALL ;  /* 0x0000000000007948 */ /* 0x000fea0003800000 */
[----:B------:R-:W-:Y:S01]  /*0330*/  NOP ;  /* 0x0000000000007918 */ /* 0x000fe20000000000 */
.L_x_0:
[----:B------:R-:W1:Y:S01]  /*0340*/  LDC.64 R82, c[0x0][0x398] ;  /* 0x0000e600ff527b82 */ /* 0x000e620000000a00 */
[----:B------:R-:W2:Y:S01]  /*0350*/  S2R R5, SR_CTAID.X ;  /* 0x0000000000057919 */ /* 0x000ea20000002500 */
[C---:B------:R-:W-:Y:S01]  /*0360*/  LOP3.LUT R37, R39.reuse, 0x3f, RZ, 0xc0, !PT ;  /* 0x0000003f27257812 */ /* 0x040fe200078ec0ff */
[----:B------:R-:W-:Y:S01]  /*0370*/  UMOV UR4, 0x400 ;  /* 0x0000040000047882 */ /* 0x000fe20000000000 */
[----:B------:R-:W3:Y:S01]  /*0380*/  LDCU.64 UR14, c[0x0][0x3a8] ;  /* 0x00007500ff0e77ac */ /* 0x000ee20008000a00 */
[----:B------:R-:W-:Y:S02]  /*0390*/  LOP3.LUT R36, R39, 0x7f, RZ, 0xc0, !PT ;  /* 0x0000007f27247812 */ /* 0x000fe400078ec0ff */
[----:B------:R-:W-:Y:S01]  /*03a0*/  PRMT R119, RZ, 0x7610, R119 ;  /* 0x00007610ff777816 */ /* 0x000fe20000000077 */
[----:B------:R-:W4:Y:S01]  /*03b0*/  S2UR UR5, SR_CgaCtaId ;  /* 0x00000000000579c3 */ /* 0x000f220000008800 */
[----:B------:R-:W-:Y:S01]  /*03c0*/  PRMT R117, RZ, 0x7610, R117 ;  /* 0x00007610ff757816 */ /* 0x000fe20000000075 */
[----:B------:R-:W0:Y:S01]  /*03d0*/  LDCU UR8, c[0x0][0x3a4] ;  /* 0x00007480ff0877ac */ /* 0x000e220008000800 */
[----:B------:R-:W-:Y:S01]  /*03e0*/  PRMT R123, RZ, 0x7610, R123 ;  /* 0x00007610ff7b7816 */ /* 0x000fe2000000007b */
[----:B------:R-:W-:Y:S01]  /*03f0*/  UMOV UR6, 0x1 ;  /* 0x0000000100067882 */ /* 0x000fe20000000000 */
[----:B------:R-:W0:Y:S03]  /*0400*/  LDCU.128 UR24, c[0x0][0x380] ;  /* 0x00007000ff1877ac */ /* 0x000e260008000c00 */
[----:B------:R-:W5:Y:S01]  /*0410*/  LDC R93, c[0x0][0x3a0] ;  /* 0x0000e800ff5d7b82 */ /* 0x000f620000000800 */
[----:B---3--:R-:W-:-:S02]  /*0420*/  IMAD.U32 R13, RZ, RZ, UR14 ;  /* 0x0000000eff0d7e24 */ /* 0x008fc4000f8e00ff */
[----:B01----:R-:W-:Y:S01]  /*0430*/  VIADD R0, R83, 0x3f ;  /* 0x0000003f53007836 */ /* 0x003fe20000000000 */
[----:B------:R-:W-:Y:S01]  /*0440*/  IABS R65, R83 ;  /* 0x0000005300417213 */ /* 0x000fe20000000000 */
[----:B------:R-:W-:Y:S02]  /*0450*/  IMAD.U32 R15, RZ, RZ, UR14 ;  /* 0x0000000eff0f7e24 */ /* 0x000fe4000f8e00ff */
[----:B------:R-:W-:Y:S01]  /*0460*/  IMAD.U32 R17, RZ, RZ, UR14 ;  /* 0x0000000eff117e24 */ /* 0x000fe2000f8e00ff */
[----:B------:R-:W-:Y:S01]  /*0470*/  SHF.R.S32.HI R3, RZ, 0x1f, R0 ;  /* 0x0000001fff037819 */ /* 0x000fe20000011400 */
[----:B------:R-:W-:Y:S01]  /*0480*/  IMAD.U32 R19, RZ, RZ, UR14 ;  /* 0x0000000eff137e24 */ /* 0x000fe2000f8e00ff */
[----:B----4-:R-:W-:Y:S02]  /*0490*/  ULEA UR20, UR5, UR4, 0x18 ;  /* 0x0000000405147291 */ /* 0x010fe4000f8ec0ff */
[----:B------:R-:W-:Y:S02]  /*04a0*/  LEA.HI R3, R3, R0, RZ, 0x6 ;  /* 0x0000000003037211 */ /* 0x000fe400078f30ff */
[----:B--2---:R-:W-:Y:S01]  /*04b0*/  IABS R8, R5 ;  /* 0x0000000500087213 */ /* 0x004fe20000000000 */
[----:B------:R-:W-:Y:S01]  /*04c0*/  UIADD3 UR10, UPT, UPT, UR20, 0x2000, URZ ;  /* 0x00002000140a7890 */ /* 0x000fe2000fffe0ff */
[----:B------:R-:W-:-:S04]  /*04d0*/  SHF.R.S32.HI R4, RZ, 0x6, R3 ;  /* 0x00000006ff047819 */ /* 0x000fc80000011403 */
[-C--:B------:R-:W-:Y:S02]  /*04e0*/  IABS R7, R4.reuse ;  /* 0x0000000400077213 */ /* 0x080fe40000000000 */
[----:B------:R-:W-:Y:S02]  /*04f0*/  IABS R10, R4 ;  /* 0x00000004000a7213 */ /* 0x000fe40000000000 */
[----:B------:R-:W0:Y:S08]  /*0500*/  I2F.RP R0, R7 ;  /* 0x0000000700007306 */ /* 0x000e300000209400 */
[----:B0-----:R-:W0:Y:S02]  /*0510*/  MUFU.RCP R0, R0 ;  /* 0x0000000000007308 */ /* 0x001e240000001000 */
[----:B0-----:R-:W-:-:S02]  /*0520*/  VIADD R2, R0, 0xffffffe ;  /* 0x0ffffffe00027836 */ /* 0x001fc40000000000 */
[----:B------:R-:W-:-:S04]  /*0530*/  IMAD.MOV R0, RZ, RZ, -R10 ;  /* 0x000000ffff007224 */ /* 0x000fc800078e0a0a */
[----:B------:R0:W1:Y:S02]  /*0540*/  F2I.FTZ.U32.TRUNC.NTZ R3, R2 ;  /* 0x0000000200037305 */ /* 0x000064000021f000 */
[----:B0-----:R-:W-:Y:S02]  /*0550*/  IMAD.MOV.U32 R2, RZ, RZ, RZ ;  /* 0x000000ffff027224 */ /* 0x001fe400078e00ff */
[----:B-1----:R-:W-:-:S04]  /*0560*/  IMAD.MOV R6, RZ, RZ, -R3 ;  /* 0x000000ffff067224 */ /* 0x002fc800078e0a03 */
[----:B------:R-:W-:Y:S02]  /*0570*/  IMAD R9, R6, R7, RZ ;  /* 0x0000000706097224 */ /* 0x000fe400078e02ff */
[----:B------:R-:W-:Y:S02]  /*0580*/  IMAD.MOV.U32 R6, RZ, RZ, R8 ;  /* 0x000000ffff067224 */ /* 0x000fe400078e0008 */
[----:B------:R-:W-:-:S06]  /*0590*/  IMAD.HI.U32 R3, R3, R9, R2 ;  /* 0x0000000903037227 */ /* 0x000fcc00078e0002 */
[----:B------:R-:W-:-:S04]  /*05a0*/  IMAD.HI.U32 R3, R3, R6, RZ ;  /* 0x0000000603037227 */ /* 0x000fc800078e00ff */
[----:B------:R-:W-:Y:S01]  /*05b0*/  IMAD R0, R3, R0, R6 ;  /* 0x0000000003007224 */ /* 0x000fe200078e0206 */
[----:B------:R-:W-:Y:S04]  /*05c0*/  BAR.SYNC.DEFER_BLOCKING 0x0 ;  /* 0x0000000000007b1d */ /* 0x000fe80000010000 */
[----:B------:R-:W-:-:S13]  /*05d0*/  ISETP.GT.U32.AND P1, PT, R7, R0, PT ;  /* 0x000000000700720c */ /* 0x000fda0003f24070 */
[----:B------:R-:W-:Y:S02]  /*05e0*/  @!P1 IMAD.IADD R0, R0, 0x1, -R7 ;  /* 0x0000000100009824 */ /* 0x000fe400078e0a07 */
[----:B------:R-:W-:Y:S01]  /*05f0*/  @!P1 VIADD R3, R3, 0x1 ;  /* 0x0000000103039836 */ /* 0x000fe20000000000 */
[----:B------:R-:W-:Y:S02]  /*0600*/  ISETP.NE.AND P1, PT, R4, RZ, PT ;  /* 0x000000ff0400720c */ /* 0x000fe40003f25270 */
[----:B------:R-:W-:Y:S02]  /*0610*/  ISETP.GE.U32.AND P0, PT, R0, R7, PT ;  /* 0x000000070000720c */ /* 0x000fe40003f06070 */
[----:B------:R-:W-:-:S04]  /*0620*/  LOP3.LUT R0, R5, R4, RZ, 0x3c, !PT ;  /* 0x0000000405007212 */ /* 0x000fc800078e3cff */
[----:B------:R-:W-:Y:S01]  /*0630*/  ISETP.GE.AND P2, PT, R0, RZ, PT ;  /* 0x000000ff0000720c */ /* 0x000fe20003f46270 */
[----:B------:R-:W-:-:S06]  /*0640*/  VIADD R0, R82, 0x3f ;  /* 0x0000003f52007836 */ /* 0x000fcc0000000000 */
[----:B------:R-:W-:-:S04]  /*0650*/  @P0 VIADD R3, R3, 0x1 ;  /* 0x0000000103030836 */ /* 0x000fc80000000000 */
[----:B------:R-:W-:Y:S01]  /*0660*/  IMAD.MOV.U32 R8, RZ, RZ, R3 ;  /* 0x000000ffff087224 */ /* 0x000fe200078e0003 */
[----:B------:R-:W-:-:S03]  /*0670*/  SHF.R.S32.HI R3, RZ, 0x1f, R0 ;  /* 0x0000001fff037819 */ /* 0x000fc60000011400 */
[----:B------:R-:W-:Y:S01]  /*0680*/  @!P2 IMAD.MOV R8, RZ, RZ, -R8 ;  /* 0x000000ffff08a224 */ /* 0x000fe200078e0a08 */
[----:B------:R-:W-:Y:S02]  /*0690*/  LEA.HI R3, R3, R0, RZ, 0x6 ;  /* 0x0000000003037211 */ /* 0x000fe400078f30ff */
[----:B------:R-:W-:-:S04]  /*06a0*/  @!P1 LOP3.LUT R8, RZ, R4, RZ, 0x33, !PT ;  /* 0x00000004ff089212 */ /* 0x000fc800078e33ff */
[----:B------:R-:W-:Y:S01]  /*06b0*/  LEA.HI.SX32 R3, R3, -R8, 0x1a ;  /* 0x8000000803037211 */ /* 0x000fe200078fd2ff */
[----:B------:R-:W-:-:S03]  /*06c0*/  IMAD.MOV R6, RZ, RZ, -R8 ;  /* 0x000000ffff067224 */ /* 0x000fc600078e0a08 */
[----:B------:R-:W-:Y:S01]  /*06d0*/  VIMNMX R11, PT, PT, R3, 0x1, PT ;  /* 0x00000001030b7848 */ /* 0x000fe20003fe0100 */
[----:B------:R-:W-:-:S03]  /*06e0*/  IMAD R6, R4, R6, R5 ;  /* 0x0000000604067224 */ /* 0x000fc600078e0205 */
[-C--:B------:R-:W-:Y:S02]  /*06f0*/  IABS R7, R11.reuse ;  /* 0x0000000b00077213 */ /* 0x080fe40000000000 */
[----:B------:R-:W-:Y:S02]  /*0700*/  IABS R9, R11 ;  /* 0x0000000b00097213 */ /* 0x000fe40000000000 */
[----:B------:R-:W0:Y:S01]  /*0710*/  I2F.RP R0, R7 ;  /* 0x0000000700007306 */ /* 0x000e220000209400 */
[----:B------:R-:W-:-:S07]  /*0720*/  IABS R4, R6 ;  /* 0x0000000600047213 */ /* 0x000fce0000000000 */
[----:B0-----:R-:W0:Y:S02]  /*0730*/  MUFU.RCP R0, R0 ;  /* 0x0000000000007308 */ /* 0x001e240000001000 */
[----:B0-----:R-:W-:Y:S01]  /*0740*/  VIADD R2, R0, 0xffffffe ;  /* 0x0ffffffe00027836 */ /* 0x001fe20000000000 */
[----:B------:R-:W-:-:S05]  /*0750*/  IABS R0, R82 ;  /* 0x0000005200007213 */ /* 0x000fca0000000000 */
[----:B------:R0:W1:Y:S02]  /*0760*/  F2I.FTZ.U32.TRUNC.NTZ R3, R2 ;  /* 0x0000000200037305 */ /* 0x000064000021f000 */
[----:B0-----:R-:W-:Y:S02]  /*0770*/  IMAD.MOV.U32 R2, RZ, RZ, RZ ;  /* 0x000000ffff027224 */ /* 0x001fe400078e00ff */
[----:B-1----:R-:W-:-:S04]  /*0780*/  IMAD.MOV R10, RZ, RZ, -R3 ;  /* 0x000000ffff0a7224 */ /* 0x002fc800078e0a03 */
[----:B------:R-:W-:Y:S02]  /*0790*/  IMAD R5, R10, R7, RZ ;  /* 0x000000070a057224 */ /* 0x000fe400078e02ff */
[----:B------:R-:W0:Y:S02]  /*07a0*/  LDS R10, [UR20] ;  /* 0x00000014ff0a7984 */ /* 0x000e240008000800 */
[----:B------:R-:W-:-:S04]  /*07b0*/  IMAD.HI.U32 R3, R3, R5, R2 ;  /* 0x0000000503037227 */ /* 0x000fc800078e0002 */
[----:B------:R-:W-:Y:S02]  /*07c0*/  IMAD.MOV R5, RZ, RZ, -R9 ;  /* 0x000000ffff057224 */ /* 0x000fe400078e0a09 */
[----:B------:R-:W-:Y:S02]  /*07d0*/  IMAD.MOV.U32 R2, RZ, RZ, R4 ;  /* 0x000000ffff027224 */ /* 0x000fe400078e0004 */
[----:B------:R-:W-:Y:S02]  /*07e0*/  IMAD.MOV.U32 R9, RZ, RZ, R0 ;  /* 0x000000ffff097224 */ /* 0x000fe400078e0000 */
[----:B------:R-:W-:Y:S02]  /*07f0*/  IMAD.HI.U32 R0, R3, R2, RZ ;  /* 0x0000000203007227 */ /* 0x000fe400078e00ff */
[----:B------:R-:W1:Y:S02]  /*0800*/  I2F.RP R4, R9 ;  /* 0x0000000900047306 */ /* 0x000e640000209400 */
[----:B------:R-:W-:Y:S01]  /*0810*/  IMAD R2, R0, R5, R2 ;  /* 0x0000000500027224 */ /* 0x000fe200078e0202 */
[----:B------:R-:W-:Y:S04]  /*0820*/  BAR.SYNC.DEFER_BLOCKING 0x0 ;  /* 0x0000000000007b1d */ /* 0x000fe80000010000 */
[----:B------:R-:W-:-:S02]  /*0830*/  ISETP.GT.U32.AND P1, PT, R7, R2, PT ;  /* 0x000000020700720c */ /* 0x000fc40003f24070 */
[----:B------:R-:W2:Y:S08]  /*0840*/  I2F.RP R5, R65 ;  /* 0x0000004100057306 */ /* 0x000eb00000209400 */
[----:B-1----:R-:W1:Y:S03]  /*0850*/  MUFU.RCP R4, R4 ;  /* 0x0000000400047308 */ /* 0x002e660000001000 */
[----:B------:R-:W-:-:S02]  /*0860*/  @!P1 IMAD.IADD R2, R2, 0x1, -R7 ;  /* 0x0000000102029824 */ /* 0x000fc400078e0a07 */
[----:B------:R-:W-:Y:S01]  /*0870*/  @!P1 VIADD R0, R0, 0x1 ;  /* 0x0000000100009836 */ /* 0x000fe20000000000 */
[----:B------:R-:W-:Y:S02]  /*0880*/  ISETP.NE.AND P1, PT, R11, RZ, PT ;  /* 0x000000ff0b00720c */ /* 0x000fe40003f25270 */
[----:B--2---:R-:W2:Y:S01]  /*0890*/  MUFU.RCP R5, R5 ;  /* 0x0000000500057308 */ /* 0x004ea20000001000 */
[----:B------:R-:W-:Y:S02]  /*08a0*/  ISETP.GE.U32.AND P0, PT, R2, R7, PT ;  /* 0x000000070200720c */ /* 0x000fe40003f06070 */
[----:B------:R-:W-:Y:S02]  /*08b0*/  LOP3.LUT R2, R6, R11, RZ, 0x3c, !PT ;  /* 0x0000000b06027212 */ /* 0x000fe400078e3cff */
[----:B------:R-:W-:Y:S02]  /*08c0*/  SHF.R.U32.HI R7, RZ, 0x5, R39 ;  /* 0x00000005ff077819 */ /* 0x000fe40000011627 */
[----:B------:R-:W-:Y:S01]  /*08d0*/  ISETP.GE.AND P2, PT, R2, RZ, PT ;  /* 0x000000ff0200720c */ /* 0x000fe20003f46270 */
[----:B-1----:R-:W-:Y:S01]  /*08e0*/  VIADD R3, R4, 0xffffffe ;  /* 0x0ffffffe04037836 */ /* 0x002fe20000000000 */
[----:B------:R-:W-:-:S02]  /*08f0*/  R2UR UR7, R7 ;  /* 0x00000000070772ca */ /* 0x000fc400000e0000 */
[----:B0-----:R-:W-:-:S03]  /*0900*/  R2UR UR21, R10 ;  /* 0x000000000a1572ca */ /* 0x001fc600000e0000 */
[----:B------:R-:W-:Y:S01]  /*0910*/  @P0 VIADD R0, R0, 0x1 ;  /* 0x0000000100000836 */ /* 0x000fe20000000000 */
[----:B------:R-:W0:Y:S01]  /*0920*/  F2I.FTZ.U32.TRUNC.NTZ R3, R3 ;  /* 0x0000000300037305 */ /* 0x000e22000021f000 */
[----:B--2---:R-:W-:Y:S02]  /*0930*/  VIADD R4, R5, 0xffffffe ;  /* 0x0ffffffe05047836 */ /* 0x004fe40000000000 */
[----:B------:R-:W-:-:S05]  /*0940*/  IMAD.MOV.U32 R38, RZ, RZ, R0 ;  /* 0x000000ffff267224 */ /* 0x000fca00078e0000 */
[----:B------:R1:W2:Y:S01]  /*0950*/  F2I.FTZ.U32.TRUNC.NTZ R5, R4 ;  /* 0x0000000400057305 */ /* 0x0002a2000021f000 */
[----:B------:R-:W-:Y:S01]  /*0960*/  @!P2 IMAD.MOV R38, RZ, RZ, -R38 ;  /* 0x000000ffff26a224 */ /* 0x000fe200078e0a26 */
[----:B------:R-:W-:Y:S01]  /*0970*/  @!P1 LOP3.LUT R38, RZ, R11, RZ, 0x33, !PT ;  /* 0x0000000bff269212 */ /* 0x000fe200078e33ff */
[----:B------:R-:W-:Y:S01]  /*0980*/  USHF.L.U32 UR4, UR7, 0x15, URZ ;  /* 0x0000001507047899 */ /* 0x000fe200080006ff */
[----:B0-----:R-:W-:-:S03]  /*0990*/  IMAD.MOV R2, RZ, RZ, -R3 ;  /* 0x000000ffff027224 */ /* 0x001fc600078e0a03 */
[----:B------:R-:W-:Y:S01]  /*09a0*/  ULOP3.LUT UR4, UR4, 0x600000, URZ, 0xc0, !UPT ;  /* 0x0060000004047892 */ /* 0x000fe2000f8ec0ff */
[----:B------:R-:W-:Y:S01]  /*09b0*/  IMAD.MOV R0, RZ, RZ, -R38 ;  /* 0x000000ffff007224 */ /* 0x000fe200078e0a26 */
[----:B-1----:R-:W-:Y:S01]  /*09c0*/  SHF.R.U32.HI R4, RZ, 0x5, R39 ;  /* 0x00000005ff047819 */ /* 0x002fe20000011627 */
[----:B------:R-:W-:Y:S01]  /*09d0*/  IMAD R7, R2, R9, RZ ;  /* 0x0000000902077224 */ /* 0x000fe200078e02ff */
[----:B------:R-:W-:Y:S01]  /*09e0*/  UIADD3 UR12, UPT, UPT, UR21, UR4, URZ ;  /* 0x00000004150c7290 */ /* 0x000fe2000fffe0ff */
[----:B------:R-:W-:Y:S02]  /*09f0*/  IMAD R0, R11, R0, R6 ;  /* 0x000000000b007224 */ /* 0x000fe400078e0206 */
[----:B------:R-:W-:Y:S02]  /*0a00*/  IMAD.MOV.U32 R2, RZ, RZ, RZ ;  /* 0x000000ffff027224 */ /* 0x000fe400078e00ff */
[----:B--2---:R-:W-:Y:S02]  /*0a10*/  IMAD.MOV R6, RZ, RZ, -R5 ;  /* 0x000000ffff067224 */ /* 0x004fe400078e0a05 */
[----:B------:R-:W-:Y:S01]  /*0a20*/  IMAD.HI.U32 R2, R3, R7, R2 ;  /* 0x0000000703027227 */ /* 0x000fe200078e0002 */
[----:B------:R-:W-:-:S03]  /*0a30*/  SGXT.U32 R3, R4, 0x2 ;  /* 0x000000020403781a */ /* 0x000fc60000000000 */
[----:B------:R-:W-:Y:S02]  /*0a40*/  IMAD.SHL.U32 R38, R38, 0x40, RZ ;  /* 0x0000004026267824 */ /* 0x000fe400078e00ff */
[----:B------:R-:W-:Y:S02]  /*0a50*/  IMAD.IADD R0, R8, 0x1, R0 ;  /* 0x0000000108007824 */ /* 0x000fe400078e0200 */
[----:B------:R-:W-:Y:S01]  /*0a60*/  IMAD R33, R6, R65, RZ ;  /* 0x0000004106217224 */ /* 0x000fe200078e02ff */
[----:B------:R-:W-:Y:S01]  /*0a70*/  LOP3.LUT R90, R38, R3, RZ, 0xfc, !PT ;  /* 0x00000003265a7212 */ /* 0x000fe200078efcff */
[----:B------:R-:W-:Y:S02]  /*0a80*/  IMAD.MOV.U32 R4, RZ, RZ, RZ ;  /* 0x000000ffff047224 */ /* 0x000fe400078e00ff */
[----:B------:R-:W-:Y:S01]  /*0a90*/  IMAD R37, R0, 0x40, R37 ;  /* 0x0000004000257824 */ /* 0x000fe200078e0225 */
[C---:B------:R-:W-:Y:S01]  /*0aa0*/  LOP3.LUT R62, R90.reuse, 0x4, RZ, 0xfc, !PT ;  /* 0x000000045a3e7812 */ /* 0x040fe200078efcff */
[----:B------:R-:W-:Y:S01]  /*0ab0*/  IMAD.HI.U32 R33, R5, R33, R4 ;  /* 0x0000002105217227 */ /* 0x000fe200078e0004 */
[----:B------:R-:W-:-:S02]  /*0ac0*/  LOP3.LUT R61, R90, 0x10, RZ, 0xfc, !PT ;  /* 0x000000105a3d7812 */ /* 0x000fc400078efcff */
[----:B------:R-:W-:Y:S01]  /*0ad0*/  IABS R5, R37 ;  /* 0x0000002500057213 */ /* 0x000fe20000000000 */
[----:B------:R-:W-:Y:S01]  /*0ae0*/  IMAD.U32 R7, RZ, RZ, UR14 ;  /* 0x0000000eff077e24 */ /* 0x000fe2000f8e00ff */
[----:B------:R-:W-:Y:S01]  /*0af0*/  IABS R52, R62 ;  /* 0x0000003e00347213 */ /* 0x000fe20000000000 */
[----:B------:R-:W-:Y:S01]  /*0b00*/  IMAD.U32 R11, RZ, RZ, UR14 ;  /* 0x0000000eff0b7e24 */ /* 0x000fe2000f8e00ff */
[----:B------:R-:W-:Y:S01]  /*0b10*/  IABS R46, R61 ;  /* 0x0000003d002e7213 */ /* 0x000fe20000000000 */
[----:B------:R-:W-:Y:S01]  /*0b20*/  IMAD.HI.U32 R2, R2, R5, RZ ;  /* 0x0000000502027227 */ /* 0x000fe200078e00ff */
[C---:B------:R-:W-:Y:S02]  /*0b30*/  LOP3.LUT R53, R90.reuse, 0x8, RZ, 0xfc, !PT ;  /* 0x000000085a357812 */ /* 0x040fe400078efcff */
[----:B------:R-:W-:Y:S01]  /*0b40*/  LOP3.LUT R55, R90, 0x18, RZ, 0xfc, !PT ;  /* 0x000000185a377812 */ /* 0x000fe200078efcff */
[----:B------:R-:W-:Y:S01]  /*0b50*/  IMAD.HI.U32 R3, R33, R52, RZ ;  /* 0x0000003421037227 */ /* 0x000fe200078e00ff */
[----:B------:R-:W-:-:S02]  /*0b60*/  IABS R50, R90 ;  /* 0x0000005a00327213 */ /* 0x000fc40000000000 */
[C---:B------:R-:W-:Y:S01]  /*0b70*/  LOP3.LUT R45, R90.reuse, 0xc, RZ, 0xfc, !PT ;  /* 0x0000000c5a2d7812 */ /* 0x040fe200078efcff */
[----:B------:R-:W-:Y:S01]  /*0b80*/  IMAD.MOV R2, RZ, RZ, -R2 ;  /* 0x000000ffff027224 */ /* 0x000fe200078e0a02 */
[----:B------:R-:W-:Y:S01]  /*0b90*/  IABS R8, R53 ;  /* 0x0000003500087213 */ /* 0x000fe20000000000 */
[----:B------:R-:W-:Y:S01]  /*0ba0*/  IMAD.MOV R3, RZ, RZ, -R3 ;  /* 0x000000ffff037224 */ /* 0x000fe200078e0a03 */
[----:B------:R-:W-:Y:S01]  /*0bb0*/  IABS R44, R55 ;  /* 0x00000037002c7213 */ /* 0x000fe20000000000 */
[----:B------:R-:W-:Y:S01]  /*0bc0*/  IMAD R2, R9, R2, R5 ;  /* 0x0000000209027224 */ /* 0x000fe200078e0205 */
[----:B------:R-:W-:Y:S01]  /*0bd0*/  LOP3.LUT R47, R90, 0x20, RZ, 0xfc, !PT ;  /* 0x000000205a2f7812 */ /* 0x000fe200078efcff */
[----:B------:R-:W-:Y:S01]  /*0be0*/  IMAD R52, R65, R3, R52 ;  /* 0x0000000341347224 */ /* 0x000fe200078e0234 */
[----:B------:R-:W-:Y:S01]  /*0bf0*/  IABS R42, R45 ;  /* 0x0000002d002a7213 */ /* 0x000fe20000000000 */
[----:B------:R-:W-:Y:S01]  /*0c00*/  IMAD.HI.U32 R3, R33, R46, RZ ;  /* 0x0000002e21037227 */ /* 0x000fe200078e00ff */
[----:B------:R-:W-:-:S02]  /*0c10*/  ISETP.GT.U32.AND P0, PT, R9, R2, PT ;  /* 0x000000020900720c */ /* 0x000fc40003f04070 */
[C---:B------:R-:W-:Y:S01]  /*0c20*/  LOP3.LUT R59, R90.reuse, 0x14, RZ, 0xfc, !PT ;  /* 0x000000145a3b7812 */ /* 0x040fe200078efcff */
[C---:B------:R-:W-:Y:S01]  /*0c30*/  IMAD.HI.U32 R0, R33.reuse, R50, RZ ;  /* 0x0000003221007227 */ /* 0x040fe200078e00ff */
[----:B------:R-:W-:Y:S02]  /*0c40*/  IABS R40, R47 ;  /* 0x0000002f00287213 */ /* 0x000fe40000000000 */
[----:B------:R-:W-:Y:S01]  /*0c50*/  IABS R68, R59 ;  /* 0x0000003b00447213 */ /* 0x000fe20000000000 */
[----:B------:R-:W-:Y:S01]  /*0c60*/  IMAD.MOV R5, RZ, RZ, -R3 ;  /* 0x000000ffff057224 */ /* 0x000fe200078e0a03 */
[C---:B------:R-:W-:Y:S01]  /*0c70*/  LOP3.LUT R49, R90.reuse, 0x24, RZ, 0xfc, !PT ;  /* 0x000000245a317812 */ /* 0x040fe200078efcff */
[C---:B------:R-:W-:Y:S01]  /*0c80*/  IMAD.HI.U32 R4, R33.reuse, R8, RZ ;  /* 0x0000000821047227 */ /* 0x040fe200078e00ff */
[C---:B------:R-:W-:Y:S02]  /*0c90*/  LOP3.LUT R51, R90.reuse, 0x1c, RZ, 0xfc, !PT ;  /* 0x0000001c5a337812 */ /* 0x040fe400078efcff */
[----:B------:R-:W-:Y:S01]  /*0ca0*/  IABS R64, R49 ;  /* 0x0000003100407213 */ /* 0x000fe20000000000 */
[----:B------:R-:W-:Y:S01]  /*0cb0*/  IMAD.HI.U32 R3, R33, R44, RZ ;  /* 0x0000002c21037227 */ /* 0x000fe200078e00ff */
[----:B------:R-:W-:-:S02]  /*0cc0*/  LOP3.LUT R43, R90, 0x2c, RZ, 0xfc, !PT ;  /* 0x0000002c5a2b7812 */ /* 0x000fc400078efcff */
[----:B------:R-:W-:Y:S01]  /*0cd0*/  IABS R66, R51 ;  /* 0x0000003300427213 */ /* 0x000fe20000000000 */
[----:B------:R-:W-:Y:S01]  /*0ce0*/  IMAD.MOV R6, RZ, RZ, -R0 ;  /* 0x000000ffff067224 */ /* 0x000fe200078e0a00 */
[----:B------:R-:W-:Y:S01]  /*0cf0*/  LOP3.LUT R57, R90, 0x28, RZ, 0xfc, !PT ;  /* 0x000000285a397812 */ /* 0x000fe200078efcff */
[----:B------:R-:W-:Y:S01]  /*0d00*/  IMAD.HI.U32 R0, R33, R42, RZ ;  /* 0x0000002a21007227 */ /* 0x000fe200078e00ff */
[----:B------:R-:W-:Y:S02]  /*0d10*/  ISETP.GE.AND P1, PT, R37, RZ, PT ;  /* 0x000000ff2500720c */ /* 0x000fe40003f26270 */
[----:B------:R-:W-:Y:S01]  /*0d20*/  IABS R48, R57 ;  /* 0x0000003900307213 */ /* 0x000fe20000000000 */
[----:B------:R-:W-:Y:S02]  /*0d30*/  IMAD R46, R65, R5, R46 ;  /* 0x00000005412e7224 */ /* 0x000fe400078e022e */
[----:B------:R-:W-:Y:S02]  /*0d40*/  IMAD.MOV R4, RZ, RZ, -R4 ;  /* 0x000000ffff047224 */ /* 0x000fe400078e0a04 */
[----:B------:R-:W-:-:S02]  /*0d50*/  IMAD.MOV R5, RZ, RZ, -R3 ;  /* 0x000000ffff057224 */ /* 0x000fc400078e0a03 */
[----:B------:R-:W-:-:S04]  /*0d60*/  IMAD.HI.U32 R3, R33, R40, RZ ;  /* 0x0000002821037227 */ /* 0x000fc800078e00ff */
[C---:B------:R-:W-:Y:S02]  /*0d70*/  IMAD R50, R65.reuse, R6, R50 ;  /* 0x0000000641327224 */ /* 0x040fe400078e0232 */
[----:B------:R-:W-:Y:S02]  /*0d80*/  IMAD.MOV R6, RZ, RZ, -R0 ;  /* 0x000000ffff067224 */ /* 0x000fe400078e0a00 */
[----:B------:R-:W-:Y:S02]  /*0d90*/  IMAD R0, R65, R4, R8 ;  /* 0x0000000441007224 */ /* 0x000fe400078e0208 */
[----:B------:R-:W-:Y:S02]  /*0da0*/  @!P0 IMAD.IADD R2, R2, 0x1, -R9 ;  /* 0x0000000102028824 */ /* 0x000fe400078e0a09 */
[----:B------:R-:W-:-:S03]  /*0db0*/  IMAD.HI.U32 R4, R33, R68, RZ ;  /* 0x0000004421047227 */ /* 0x000fc600078e00ff */
[----:B------:R-:W-:Y:S01]  /*0dc0*/  ISETP.GT.U32.AND P0, PT, R9, R2, PT ;  /* 0x000000020900720c */ /* 0x000fe20003f04070 */
[----:B------:R-:W-:Y:S02]  /*0dd0*/  IMAD.MOV R3, RZ, RZ, -R3 ;  /* 0x000000ffff037224 */ /* 0x000fe400078e0a03 */
[C---:B------:R-:W-:Y:S02]  /*0de0*/  IMAD R42, R65.reuse, R6, R42 ;  /* 0x00000006412a7224 */ /* 0x040fe400078e022a */
[----:B------:R-:W-:Y:S02]  /*0df0*/  IMAD.MOV R6, RZ, RZ, -R4 ;  /* 0x000000ffff067224 */ /* 0x000fe400078e0a04 */
[----:B------:R-:W-:Y:S02]  /*0e00*/  IMAD R40, R65, R3, R40 ;  /* 0x0000000341287224 */ /* 0x000fe400078e0228 */
[----:B------:R-:W-:-:S04]  /*0e10*/  IMAD.HI.U32 R3, R33, R64, RZ ;  /* 0x0000004021037227 */ /* 0x000fc800078e00ff */
[----:B------:R-:W-:Y:S01]  /*0e20*/  IMAD R68, R65, R6, R68 ;  /* 0x0000000641447224 */ /* 0x000fe200078e0244 */
[----:B------:R-:W-:Y:S01]  /*0e30*/  IABS R6, R43 ;  /* 0x0000002b00067213 */ /* 0x000fe20000000000 */
[----:B------:R-:W-:Y:S02]  /*0e40*/  IMAD.MOV R3, RZ, RZ, -R3 ;  /* 0x000000ffff037224 */ /* 0x000fe400078e0a03 */
[----:B------:R-:W-:-:S04]  /*0e50*/  IMAD.HI.U32 R4, R33, R66, RZ ;  /* 0x0000004221047227 */ /* 0x000fc800078e00ff */
[C---:B------:R-:W-:Y:S02]  /*0e60*/  IMAD R44, R65.reuse, R5, R44 ;  /* 0x00000005412c7224 */ /* 0x040fe400078e022c */
[----:B------:R-:W-:Y:S01]  /*0e70*/  IMAD R64, R65, R3, R64 ;  /* 0x0000000341407224 */ /* 0x000fe200078e0240 */
[----:B------:R-:W-:Y:S01]  /*0e80*/  SHF.R.U32.HI R3, RZ, 0x6, R39 ;  /* 0x00000006ff037819 */ /* 0x000fe20000011627 */
[----:B------:R-:W-:-:S03]  /*0e90*/  IMAD.HI.U32 R5, R33, R6, RZ ;  /* 0x0000000621057227 */ /* 0x000fc600078e00ff */
[----:B------:R-:W-:Y:S01]  /*0ea0*/  SGXT.U32 R3, R3, 0x1 ;  /* 0x000000010303781a */ /* 0x000fe20000000000 */
[----:B------:R-:W-:Y:S02]  /*0eb0*/  IMAD.MOV R4, RZ, RZ, -R4 ;  /* 0x000000ffff047224 */ /* 0x000fe400078e0a04 */
[----:B------:R-:W-:Y:S01]  /*0ec0*/  @!P0 IMAD.IADD R2, R2, 0x1, -R9 ;  /* 0x0000000102028824 */ /* 0x000fe200078e0a09 */
[----:B------:R-:W-:Y:S01]  /*0ed0*/  ISETP.NE.AND P0, PT, R82, RZ, PT ;  /* 0x000000ff5200720c */ /* 0x000fe20003f05270 */
[----:B------:R-:W-:Y:S02]  /*0ee0*/  IMAD.MOV R5, RZ, RZ, -R5 ;  /* 0x000000ffff057224 */ /* 0x000fe400078e0a05 */
[----:B------:R-:W-:Y:S02]  /*0ef0*/  IMAD R66, R65, R4, R66 ;  /* 0x0000000441427224 */ /* 0x000fe400078e0242 */
[----:B------:R-:W-:-:S04]  /*0f00*/  IMAD.HI.U32 R4, R33, R48, RZ ;  /* 0x0000003021047227 */ /* 0x000fc800078e00ff */
[----:B------:R-:W-:Y:S02]  /*0f10*/  IMAD.MOV.U32 R85, RZ, RZ, R2 ;  /* 0x000000ffff557224 */ /* 0x000fe400078e0002 */
[----:B------:R-:W-:Y:S01]  /*0f20*/  IMAD R2, R65, R5, R6 ;  /* 0x0000000541027224 */ /* 0x000fe200078e0206 */
[C---:B------:R-:W-:Y:S01]  /*0f30*/  LOP3.LUT R6, R3.reuse, 0x10, RZ, 0xfc, !PT ;  /* 0x0000001003067812 */ /* 0x040fe200078efcff */
[----:B------:R-:W-:Y:S02]  /*0f40*/  IMAD.U32 R5, RZ, RZ, UR14 ;  /* 0x0000000eff057e24 */ /* 0x000fe4000f8e00ff */
[----:B------:R-:W-:Y:S02]  /*0f50*/  IMAD R12, R3, UR14, RZ ;  /* 0x0000000e030c7c24 */ /* 0x000fe4000f8e02ff */
[----:B------:R-:W-:Y:S02]  /*0f60*/  IMAD.MOV R4, RZ, RZ, -R4 ;  /* 0x000000ffff047224 */ /* 0x000fe400078e0a04 */
[----:B------:R-:W-:Y:S01]  /*0f70*/  IMAD R20, R5, 0x2, R12 ;  /* 0x0000000205147824 */ /* 0x000fe200078e020c */
[----:B------:R-:W-:Y:S01]  /*0f80*/  LOP3.LUT R5, R3, 0x8, RZ, 0xfc, !PT ;  /* 0x0000000803057812 */ /* 0x000fe200078efcff */
[----:B------:R-:W-:-:S02]  /*0f90*/  IMAD R48, R65, R4, R48 ;  /* 0x0000000441307224 */ /* 0x000fc400078e0230 */
[----:B-----5:R-:W-:Y:S02]  /*0fa0*/  VIADD R4, R93, 0x1f ;  /* 0x0000001f5d047836 */ /* 0x020fe40000000000 */
[----:B------:R-:W-:Y:S02]  /*0fb0*/  IMAD.U32 R9, RZ, RZ, UR14 ;  /* 0x0000000eff097e24 */ /* 0x000fe4000f8e00ff */
[----:B------:R-:W-:Y:S02]  /*0fc0*/  IMAD R32, R7, 0x2, R20 ;  /* 0x0000000207207824 */ /* 0x000fe400078e0214 */
[----:B------:R-:W-:Y:S01]  /*0fd0*/  @!P1 IMAD.MOV R85, RZ, RZ, -R85 ;  /* 0x000000ffff559224 */ /* 0x000fe200078e0a55 */
[----:B------:R-:W-:Y:S01]  /*0fe0*/  @!P0 LOP3.LUT R85, RZ, R82, RZ, 0x33, !PT ;  /* 0x00000052ff558212 */ /* 0x000fe200078e33ff */
[----:B------:R-:W-:Y:S01]  /*0ff0*/  IMAD R80, R9, 0x2, R32 ;  /* 0x0000000209507824 */ /* 0x000fe200078e0220 */
[----:B------:R-:W-:Y:S02]  /*1000*/  ISETP.NE.U32.AND P1, PT, R36, RZ, PT ;  /* 0x000000ff2400720c */ /* 0x000fe40003f25070 */
[----:B------:R-:W-:Y:S01]  /*1010*/  ISETP.GT.AND P0, PT, R4, 0x1f, PT ;  /* 0x0000001f0400780c */ /* 0x000fe20003f04270 */
[----:B------:R-:W-:-:S12]  /*1020*/  BRA.U UP0, `(.L_x_5) ;  /* 0x0000000100187547 */ /* 0x000fd8000b800000 */
[----:B------:R-:W-:Y:S01]  /*1030*/  ELECT P2, URZ, PT ;  /* 0x0000000000ff782f */ /* 0x000fe20003840000 */
[----:B------:R-:W-:Y:S01]  /*1040*/  IMAD.MOV.U32 R7, RZ, RZ, 0x1 ;  /* 0x00000001ff077424 */ /* 0x000fe200078e00ff */
[----:B------:R-:W-:Y:S01]  /*1050*/  UMOV UR4, 0x40 ;  /* 0x0000004000047882 */ /* 0x000fe20000000000 */
[----:B------:R-:W-:Y:S01]  /*1060*/  UVIRTCOUNT.DEALLOC.SMPOOL 0x80 ;  /* 0x000000800000784c */ /* 0x000fe20000000000 */
[----:B------:R-:W-:-:S09]  /*1070*/  ULEA UR4, UR5, UR4, 0x18 ;  /* 0x0000000405047291 */ /* 0x000fd2000f8ec0ff */
[----:B------:R0:W-:Y:S03]  /*1080*/  @P2 STS.U8 [UR4], R7 ;  /* 0x00000007ff002988 */ /* 0x0001e60008000004 */
.L_x_5:
[----:B------:R-:W-:Y:S01]  /*1090*/  STTM.16dp32bit_t0_t15.x32 tmem[UR12], RZ ;  /* 0x000000ff000079ed */ /* 0x000fe20008a8000c */
[----:B------:R-:W-:Y:S01]  /*10a0*/  STTM.16dp32bit_t16_t31.x32 tmem[UR12+0x20], RZ ;  /* 0x000020ff000079ed */ /* 0x000fe20008aa000c */
[----:B------:R-:W1:Y:S02]  /*10b0*/  FENCE.VIEW.ASYNC.T ;  /* 0x00000000000073c6 */ /* 0x000e640000000200 */
[----:B-1----:R-:W-:Y:S01]  /*10c0*/  VOTEU.ALL UP1, P1 ;  /* 0x0000000000ff7886 */ /* 0x002fe20000820000 */
[----:B------:R-:W-:Y:S01]  /*10d0*/  UMOV UR13, UR10 ;  /* 0x0000000a000d7c82 */ /* 0x000fe20008000000 */
[----:B------:R-:W-:Y:S01]  /*10e0*/  VOTEU.ALL UP2, P1 ;  /* 0x0000000000ff7886 */ /* 0x000fe20000840000 */
[----:B------:R-:W-:Y:S01]  /*10f0*/  IMAD R14, R11, 0x2, R80 ;  /* 0x000000020b0e7824 */ /* 0x000fe200078e0250 */
[----:B------:R-:W-:Y:S01]  /*1100*/  ISETP.LT.AND P2, PT, R6, R93, P0 ;  /* 0x0000005d0600720c */ /* 0x000fe20000741270 */
[----:B------:R-:W-:Y:S01]  /*1110*/  IMAD R85, R85, UR8, RZ ;  /* 0x0000000855557c24 */ /* 0x000fe2000f8e02ff */
[----:B------:R-:W-:-:S04]  /*1120*/  @!UP1 UIADD3 UR4, UPT, UPT, -UR6, 0x100000, URZ ;  /* 0x0010000006049890 */ /* 0x000fc8000fffe1ff */
[----:B------:R-:W-:Y:S02]  /*1130*/  @!UP1 USHF.L.U32 UR5, UR4, 0xb, URZ ;  /* 0x0000000b04059899 */ /* 0x000fe400080006ff */
[----:B------:R-:W-:Y:S01]  /*1140*/  @!UP1 USHF.L.U32 UR4, UR4, 0x1, URZ ;  /* 0x0000000104049899 */ /* 0x000fe200080006ff */
[----:B------:R-:W-:Y:S01]  /*1150*/  BAR.SYNC.DEFER_BLOCKING 0x0 ;  /* 0x0000000000007b1d */ /* 0x000fe20000010000 */
[----:B------:R-:W-:Y:S01]  /*1160*/  IMAD R22, R13, 0x2, R14 ;  /* 0x000000020d167824 */ /* 0x000fe200078e020e */
[-C--:B------:R-:W-:Y:S02]  /*1170*/  ISETP.LT.AND P3, PT, R5, R93.reuse, P0 ;  /* 0x0000005d0500720c */ /* 0x080fe40000761270 */
[----:B------:R-:W-:Y:S01]  /*1180*/  IADD3 R87, P5, PT, R85, UR24, RZ ;  /* 0x0000001855577c10 */ /* 0x000fe2000ffbe0ff */
[----:B------:R-:W-:Y:S01]  /*1190*/  IMAD R60, R15, 0x2, R22 ;  /* 0x000000020f3c7824 */ /* 0x000fe200078e0216 */
[----:B------:R-:W-:Y:S02]  /*11a0*/  ISETP.LT.AND P4, PT, R3, R93, P0 ;  /* 0x0000005d0300720c */ /* 0x000fe40000781270 */
[----:B------:R-:W-:Y:S01]  /*11b0*/  LEA.HI.X.SX32 R85, R85, UR25, 0x1, P5 ;  /* 0x0000001955557c11 */ /* 0x000fe2000a8f0eff */
[----:B------:R-:W-:Y:S01]  /*11c0*/  IMAD R16, R17, 0x4, R60 ;  /* 0x0000000411107824 */ /* 0x000fe200078e023c */
[----:B------:R-:W-:-:S02]  /*11d0*/  IADD3 R8, P6, PT, R12, R87, RZ ;  /* 0x000000570c087210 */ /* 0x000fc40007fde0ff */
[----:B------:R-:W-:Y:S01]  /*11e0*/  IADD3 R10, P5, PT, R14, R87, RZ ;  /* 0x000000570e0a7210 */ /* 0x000fe20007fbe0ff */
[----:B------:R-:W-:Y:S01]  /*11f0*/  IMAD R26, R19, 0x2, R16 ;  /* 0x00000002131a7824 */ /* 0x000fe200078e0210 */
[----:B------:R-:W-:Y:S02]  /*1200*/  LEA.HI.X.SX32 R9, R12, R85, 0x1, P6 ;  /* 0x000000550c097211 */ /* 0x000fe400030f0eff */
[----:B------:R-:W-:Y:S02]  /*1210*/  IADD3 R12, P6, PT, R16, R87, RZ ;  /* 0x00000057100c7210 */ /* 0x000fe40007fde0ff */
[-C--:B------:R-:W-:Y:S02]  /*1220*/  LEA.HI.X.SX32 R11, R14, R85.reuse, 0x1, P5 ;  /* 0x000000550e0b7211 */ /* 0x080fe400028f0eff */
[----:B------:R-:W-:Y:S01]  /*1230*/  LEA.HI.X.SX32 R13, R16, R85, 0x1, P6 ;  /* 0x00000055100d7211 */ /* 0x000fe200030f0eff */
[----:B------:R-:W1:Y:S02]  /*1240*/  FENCE.VIEW.ASYNC.S ;  /* 0x00000000000073c6 */ /* 0x000e640000000000 */
[----:B-1----:R1:W2:Y:S02]  /*1250*/  @!UP2 SYNCS.EXCH.64 URZ, [UR13], UR4 ;  /* 0x000000040dffa5b2 */ /* 0x0022a40008000100 */
[----:B--2---:R-:W-:Y:S01]  /*1260*/  BAR.SYNC.DEFER_BLOCKING 0x0 ;  /* 0x0000000000007b1d */ /* 0x004fe20000010000 */
[----:B0-----:R-:W-:-:S02]  /*1270*/  IMAD.U32 R7, RZ, RZ, UR14 ;  /* 0x0000000eff077e24 */ /* 0x001fc4000f8e00ff */
[----:B------:R-:W-:Y:S02]  /*1280*/  IMAD.U32 R15, RZ, RZ, UR14 ;  /* 0x0000000eff0f7e24 */ /* 0x000fe4000f8e00ff */
[----:B------:R-:W-:Y:S02]  /*1290*/  IMAD R54, R7, 0x2, R26 ;  /* 0x0000000207367824 */ /* 0x000fe400078e021a */
[----:B------:R-:W-:Y:S02]  /*12a0*/  IMAD.U32 R17, RZ, RZ, UR14 ;  /* 0x0000000eff117e24 */ /* 0x000fe4000f8e00ff */
[----:B------:R-:W-:Y:S01]  /*12b0*/  IMAD R86, R15, 0x2, R54 ;  /* 0x000000020f567824 */ /* 0x000fe200078e0236 */
[C---:B------:R-:W-:Y:S02]  /*12c0*/  LOP3.LUT R67, R90.reuse, 0x38, RZ, 0xfc, !PT ;  /* 0x000000385a437812 */ /* 0x040fe400078efcff */
[----:B------:R-:W-:Y:S02]  /*12d0*/  LOP3.LUT R41, R90, 0x30, RZ, 0xfc, !PT ;  /* 0x000000305a297812 */ /* 0x000fe400078efcff */
[----:B------:R-:W-:-:S02]  /*12e0*/  PRMT R121, RZ, 0x7610, R121 ;  /* 0x00007610ff797816 */ /* 0x000fc40000000079 */
[----:B------:R-:W-:Y:S02]  /*12f0*/  PRMT R110, RZ, 0x7610, R110 ;  /* 0x00007610ff6e7816 */ /* 0x000fe4000000006e */
[----:B------:R-:W-:Y:S01]  /*1300*/  PRMT R112, RZ, 0x7610, R112 ;  /* 0x00007610ff707816 */ /* 0x000fe20000000070 */
[----:B------:R-:W-:Y:S01]  /*1310*/  IMAD.U32 R23, RZ, RZ, UR14 ;  /* 0x0000000eff177e24 */ /* 0x000fe2000f8e00ff */
[C---:B------:R-:W-:Y:S01]  /*1320*/  ISETP.GT.U32.AND P5, PT, R65.reuse, R46, PT ;  /* 0x0000002e4100720c */ /* 0x040fe20003fa4070 */
[----:B-1----:R-:W0:Y:S01]  /*1330*/  LDCU UR4, c[0x0][0x3b0] ;  /* 0x00007600ff0477ac */ /* 0x002e220008000800 */
[----:B------:R-:W2:Y:S01]  /*1340*/  @P2 LDG.E.U8 R123, desc[UR18][R12.64] ;  /* 0x000000120c7b2981 */ /* 0x000ea2000c1e1100 */
[----:B------:R-:W-:-:S03]  /*1350*/  ISETP.GT.U32.AND P2, PT, R65, R0, PT ;  /* 0x000000004100720c */ /* 0x000fc60003f44070 */
[----:B------:R-:W3:Y:S01]  /*1360*/  @P3 LDG.E.U8 R117, desc[UR18][R10.64] ;  /* 0x000000120a753981 */ /* 0x000ee2000c1e1100 */
[----:B------:R-:W-:-:S03]  /*1370*/  ISETP.GT.U32.AND P3, PT, R65, R50, PT ;  /* 0x000000324100720c */ /* 0x000fc60003f64070 */
[----:B------:R-:W4:Y:S01]  /*1380*/  @P4 LDG.E.U8 R119, desc[UR18][R8.64] ;  /* 0x0000001208774981 */ /* 0x000f22000c1e1100 */
[----:B------:R-:W-:-:S05]  /*1390*/  ISETP.GT.U32.AND P4, PT, R65, R52, PT ;  /* 0x000000344100720c */ /* 0x000fca0003f84070 */
[--C-:B------:R-:W-:Y:S01]  /*13a0*/  @!P2 IMAD.IADD R0, R0, 0x1, -R65.reuse ;  /* 0x000000010000a824 */ /* 0x100fe200078e0a41 */
[----:B------:R-:W-:Y:S01]  /*13b0*/  ISETP.GT.U32.AND P2, PT, R65, R68, PT ;  /* 0x000000444100720c */ /* 0x000fe20003f44070 */
[----:B------:R-:W-:Y:S01]  /*13c0*/  IMAD R28, R17, 0x2, R86 ;  /* 0x00000002111c7824 */ /* 0x000fe200078e0256 */
[----:B------:R-:W-:Y:S01]  /*13d0*/  LOP3.LUT R7, R3, 0x18, RZ, 0xfc, !PT ;  /* 0x0000001803077812 */ /* 0x000fe200078efcff */
[--C-:B------:R-:W-:Y:S01]  /*13e0*/  @!P3 IMAD.IADD R50, R50, 0x1, -R65.reuse ;  /* 0x000000013232b824 */ /* 0x100fe200078e0a41 */
[----:B------:R-:W-:Y:S02]  /*13f0*/  ISETP.GT.U32.AND P3, PT, R65, R42, PT ;  /* 0x0000002a4100720c */ /* 0x000fe40003f64070 */
[----:B------:R-:W-:Y:S01]  /*1400*/  IABS R56, R67 ;  /* 0x0000004300387213 */ /* 0x000fe20000000000 */
[----:B------:R-:W-:Y:S01]  /*1410*/  @!P4 IMAD.IADD R52, R52, 0x1, -R65 ;  /* 0x000000013434c824 */ /* 0x000fe200078e0a41 */
[C---:B------:R-:W-:Y:S02]  /*1420*/  IADD3 R14, P4, PT, R28.reuse, R87, RZ ;  /* 0x000000571c0e7210 */ /* 0x040fe40007f9e0ff */
[----:B------:R-:W-:Y:S01]  /*1430*/  ISETP.LT.AND P6, PT, R7, R93, P0 ;  /* 0x0000005d0700720c */ /* 0x000fe200007c1270 */
[----:B------:R-:W-:Y:S01]  /*1440*/  IMAD.HI.U32 R19, R33, R56, RZ ;  /* 0x0000003821137227 */ /* 0x000fe200078e00ff */
[----:B------:R-:W-:-:S02]  /*1450*/  LEA.HI.X.SX32 R15, R28, R85, 0x1, P4 ;  /* 0x000000551c0f7211 */ /* 0x000fc400020f0eff */
[----:B------:R-:W-:Y:S01]  /*1460*/  ISETP.GT.U32.AND P4, PT, R65, R44, PT ;  /* 0x0000002c4100720c */ /* 0x000fe20003f84070 */
[----:B------:R-:W-:Y:S01]  /*1470*/  @!P2 IMAD.IADD R68, R68, 0x1, -R65 ;  /* 0x000000014444a824 */ /* 0x000fe200078e0a41 */
[----:B------:R-:W-:Y:S02]  /*1480*/  IADD3 R18, P2, PT, R20, R87, RZ ;  /* 0x0000005714127210 */ /* 0x000fe40007f5e0ff */
[----:B------:R-:W-:Y:S01]  /*1490*/  IABS R58, R41 ;  /* 0x00000029003a7213 */ /* 0x000fe20000000000 */
[----:B------:R-:W-:Y:S01]  /*14a0*/  IMAD.MOV R21, RZ, RZ, -R19 ;  /* 0x000000ffff157224 */ /* 0x000fe200078e0a13 */
[----:B------:R-:W-:Y:S01]  /*14b0*/  LOP3.LUT R16, R3, 0x2, RZ, 0xfc, !PT ;  /* 0x0000000203107812 */ /* 0x000fe200078efcff */
[--C-:B------:R-:W-:Y:S01]  /*14c0*/  @!P3 IMAD.IADD R42, R42, 0x1, -R65.reuse ;  /* 0x000000012a2ab824 */ /* 0x100fe200078e0a41 */
[----:B------:R-:W-:Y:S01]  /*14d0*/  LEA.HI.X.SX32 R19, R20, R85, 0x1, P2 ;  /* 0x0000005514137211 */ /* 0x000fe200010f0eff */
[----:B------:R-:W-:Y:S01]  /*14e0*/  IMAD.HI.U32 R17, R33, R58, RZ ;  /* 0x0000003a21117227 */ /* 0x000fe200078e00ff */
[C---:B------:R-:W-:Y:S01]  /*14f0*/  ISETP.GT.U32.AND P2, PT, R65.reuse, R48, PT ;  /* 0x000000304100720c */ /* 0x040fe20003f44070 */
[----:B------:R-:W5:Y:S01]  /*1500*/  @P6 LDG.E.U8 R121, desc[UR18][R14.64] ;  /* 0x000000120e796981 */ /* 0x000f62000c1e1100 */
[----:B------:R-:W-:Y:S01]  /*1510*/  ISETP.LT.AND P3, PT, R16, R93, P0 ;  /* 0x0000005d1000720c */ /* 0x000fe20000761270 */
[----:B------:R-:W-:Y:S01]  /*1520*/  @!P5 IMAD.IADD R46, R46, 0x1, -R65 ;  /* 0x000000012e2ed824 */ /* 0x000fe200078e0a41 */
[C---:B------:R-:W-:Y:S01]  /*1530*/  ISETP.GT.U32.AND P6, PT, R65.reuse, R66, PT ;  /* 0x000000424100720c */ /* 0x040fe20003fc4070 */
[----:B------:R-:W-:Y:S01]  /*1540*/  IMAD.MOV R17, RZ, RZ, -R17 ;  /* 0x000000ffff117224 */ /* 0x000fe200078e0a11 */
[C---:B------:R-:W-:Y:S01]  /*1550*/  ISETP.GT.U32.AND P5, PT, R65.reuse, R64, PT ;  /* 0x000000404100720c */ /* 0x040fe20003fa4070 */
[----:B------:R-:W-:Y:S01]  /*1560*/  @!P4 IMAD.IADD R44, R44, 0x1, -R65 ;  /* 0x000000012c2cc824 */ /* 0x000fe200078e0a41 */
[C---:B------:R-:W-:Y:S01]  /*1570*/  ISETP.GT.U32.AND P4, PT, R65.reuse, R40, PT ;  /* 0x000000284100720c */ /* 0x040fe20003f84070 */
[----:B------:R-:W-:Y:S01]  /*1580*/  IMAD R58, R65, R17, R58 ;  /* 0x00000011413a7224 */ /* 0x000fe200078e023a */
[----:B------:R-:W-:Y:S01]  /*1590*/  LOP3.LUT R17, R3, 0xa, RZ, 0xfc, !PT ;  /* 0x0000000a03117812 */ /* 0x000fe200078efcff */
[----:B------:R-:W-:-:S02]  /*15a0*/  IMAD R56, R65, R21, R56 ;  /* 0x0000001541387224 */ /* 0x000fc400078e0238 */
[--C-:B------:R-:W-:Y:S01]  /*15b0*/  @!P2 IMAD.IADD R48, R48, 0x1, -R65.reuse ;  /* 0x000000013030a824 */ /* 0x100fe200078e0a41 */
[----:B------:R-:W-:Y:S01]  /*15c0*/  ISETP.GT.U32.AND P2, PT, R65, R58, PT ;  /* 0x0000003a4100720c */ /* 0x000fe20003f44070 */
[----:B------:R-:W2:Y:S01]  /*15d0*/  @P3 LDG.E.U8 R110, desc[UR18][R18.64] ;  /* 0x00000012126e3981 */ /* 0x000ea2000c1e1100 */
[----:B------:R-:W-:Y:S01]  /*15e0*/  ISETP.LT.AND P3, PT, R17, R93, P0 ;  /* 0x0000005d1100720c */ /* 0x000fe20000761270 */
[--C-:B------:R-:W-:Y:S01]  /*15f0*/  @!P6 IMAD.IADD R66, R66, 0x1, -R65.reuse ;  /* 0x000000014242e824 */ /* 0x100fe200078e0a41 */
[C---:B------:R-:W-:Y:S01]  /*1600*/  ISETP.GT.U32.AND P6, PT, R65.reuse, R56, PT ;  /* 0x000000384100720c */ /* 0x040fe20003fc4070 */
[--C-:B------:R-:W-:Y:S01]  /*1610*/  @!P5 IMAD.IADD R64, R64, 0x1, -R65.reuse ;  /* 0x000000014040d824 */ /* 0x100fe200078e0a41 */
[----:B------:R-:W-:Y:S01]  /*1620*/  IADD3 R20, P5, PT, R22, R87, RZ ;  /* 0x0000005716147210 */ /* 0x000fe20007fbe0ff */
[----:B------:R-:W-:Y:S01]  /*1630*/  @!P4 IMAD.IADD R40, R40, 0x1, -R65 ;  /* 0x000000012828c824 */ /* 0x000fe200078e0a41 */
[----:B------:R-:W-:Y:S02]  /*1640*/  ISETP.GT.U32.AND P4, PT, R65, R2, PT ;  /* 0x000000024100720c */ /* 0x000fe40003f84070 */
[----:B------:R-:W-:-:S02]  /*1650*/  LEA.HI.X.SX32 R21, R22, R85, 0x1, P5 ;  /* 0x0000005516157211 */ /* 0x000fc400028f0eff */
[----:B------:R-:W-:Y:S01]  /*1660*/  LOP3.LUT R22, R3, 0x12, RZ, 0xfc, !PT ;  /* 0x0000001203167812 */ /* 0x000fe200078efcff */
[--C-:B------:R-:W-:Y:S01]  /*1670*/  @!P2 IMAD.IADD R58, R58, 0x1, -R65.reuse ;  /* 0x000000013a3aa824 */ /* 0x100fe200078e0a41 */
[----:B------:R-:W-:Y:S01]  /*1680*/  IADD3 R24, P2, PT, R26, R87, RZ ;  /* 0x000000571a187210 */ /* 0x000fe20007f5e0ff */
[----:B------:R-:W2:Y:S01]  /*1690*/  @P3 LDG.E.U8 R112, desc[UR18][R20.64] ;  /* 0x0000001214703981 */ /* 0x000ea2000c1e1100 */
[----:B------:R-:W-:Y:S01]  /*16a0*/  ISETP.LT.AND P3, PT, R22, R93, P0 ;  /* 0x0000005d1600720c */ /* 0x000fe20000761270 */
[----:B------:R-:W-:Y:S01]  /*16b0*/  @!P6 IMAD.IADD R56, R56, 0x1, -R65 ;  /* 0x000000013838e824 */ /* 0x000fe200078e0a41 */
[C---:B------:R-:W-:Y:S02]  /*16c0*/  ISETP.GT.U32.AND P5, PT, R65.reuse, R50, PT ;  /* 0x000000324100720c */ /* 0x040fe40003fa4070 */
[----:B------:R-:W-:Y:S02]  /*16d0*/  LEA.HI.X.SX32 R25, R26, R85, 0x1, P2 ;  /* 0x000000551a197211 */ /* 0x000fe400010f0eff */
[----:B------:R-:W-:-:S02]  /*16e0*/  ISETP.GT.U32.AND P6, PT, R65, R52, PT ;  /* 0x000000344100720c */ /* 0x000fc40003fc4070 */
[C---:B------:R-:W-:Y:S01]  /*16f0*/  ISETP.GT.U32.AND P2, PT, R65.reuse, R46, PT ;  /* 0x0000002e4100720c */ /* 0x040fe20003f44070 */
[--C-:B------:R-:W-:Y:S01]  /*1700*/  @!P4 IMAD.IADD R2, R2, 0x1, -R65.reuse ;  /* 0x000000010202c824 */ /* 0x100fe200078e0a41 */
[----:B------:R-:W-:Y:S02]  /*1710*/  PRMT R114, RZ, 0x7610, R114 ;  /* 0x00007610ff727816 */ /* 0x000fe40000000072 */
[----:B------:R-:W-:Y:S01]  /*1720*/  ISETP.GT.U32.AND P4, PT, R65, R42, PT ;  /* 0x0000002a4100720c */ /* 0x000fe20003f84070 */
[----:B------:R-:W-:Y:S01]  /*1730*/  IMAD R70, R23, 0x2, R28 ;  /* 0x0000000217467824 */ /* 0x000fe200078e021c */
[----:B------:R-:W-:Y:S02]  /*1740*/  LOP3.LUT R23, R3, 0x1a, RZ, 0xfc, !PT ;  /* 0x0000001a03177812 */ /* 0x000fe400078efcff */
[----:B------:R-:W2:Y:S01]  /*1750*/  @P3 LDG.E.U8 R114, desc[UR18][R24.64] ;  /* 0x0000001218723981 */ /* 0x000ea2000c1e1100 */
[C---:B------:R-:W-:Y:S01]  /*1760*/  ISETP.GT.U32.AND P3, PT, R65.reuse, R68, PT ;  /* 0x000000444100720c */ /* 0x040fe20003f64070 */
[--C-:B------:R-:W-:Y:S01]  /*1770*/  @!P5 IMAD.IADD R50, R50, 0x1, -R65.reuse ;  /* 0x000000013232d824 */ /* 0x100fe200078e0a41 */
[----:B------:R-:W-:Y:S01]  /*1780*/  ISETP.GT.U32.AND P5, PT, R65, R0, PT ;  /* 0x000000004100720c */ /* 0x000fe20003fa4070 */
[--C-:B------:R-:W-:Y:S01]  /*1790*/  @!P6 IMAD.IADD R52, R52, 0x1, -R65.reuse ;  /* 0x000000013434e824 */ /* 0x100fe200078e0a41 */
[----:B------:R-:W-:Y:S01]  /*17a0*/  ISETP.LT.AND P6, PT, R23, R93, P0 ;  /* 0x0000005d1700720c */ /* 0x000fe200007c1270 */
[----:B------:R-:W-:Y:S01]  /*17b0*/  @!P2 IMAD.IADD R46, R46, 0x1, -R65 ;  /* 0x000000012e2ea824 */ /* 0x000fe200078e0a41 */
[----:B------:R-:W-:-:S02]  /*17c0*/  ISETP.GT.U32.AND P2, PT, R65, R66, PT ;  /* 0x000000424100720c */ /* 0x000fc40003f44070 */
[--C-:B------:R-:W-:Y:S01]  /*17d0*/  @!P4 IMAD.IADD R42, R42, 0x1, -R65.reuse ;  /* 0x000000012a2ac824 */ /* 0x100fe200078e0a41 */
[----:B------:R-:W-:Y:S02]  /*17e0*/  IADD3 R26, P4, PT, R70, R87, RZ ;  /* 0x00000057461a7210 */ /* 0x000fe40007f9e0ff */
[----:B------:R-:W-:Y:S02]  /*17f0*/  LOP3.LUT R28, R3, 0x4, RZ, 0xfc, !PT ;  /* 0x00000004031c7812 */ /* 0x000fe400078efcff */
[----:B------:R-:W-:Y:S01]  /*1800*/  PRMT R108, RZ, 0x7610, R108 ;  /* 0x00007610ff6c7816 */ /* 0x000fe2000000006c */
[--C-:B------:R-:W-:Y:S01]  /*1810*/  @!P3 IMAD.IADD R68, R68, 0x1, -R65.reuse ;  /* 0x000000014444b824 */ /* 0x100fe200078e0a41 */
[----:B------:R-:W-:Y:S02]  /*1820*/  LEA.HI.X.SX32 R27, R70, R85, 0x1, P4 ;  /* 0x00000055461b7211 */ /* 0x000fe400020f0eff */
[----:B------:R-:W-:Y:S01]  /*1830*/  ISETP.LT.AND P3, PT, R28, R93, P0 ;  /* 0x0000005d1c00720c */ /* 0x000fe20000761270 */
[--C-:B------:R-:W-:Y:S01]  /*1840*/  @!P5 IMAD.IADD R0, R0, 0x1, -R65.reuse ;  /* 0x000000010000d824 */ /* 0x100fe200078e0a41 */
[C---:B------:R-:W-:Y:S01]  /*1850*/  ISETP.GT.U32.AND P5, PT, R65.reuse, R44, PT ;  /* 0x0000002c4100720c */ /* 0x040fe20003fa4070 */
[----:B------:R-:W2:Y:S01]  /*1860*/  @P6 LDG.E.U8 R108, desc[UR18][R26.64] ;  /* 0x000000121a6c6981 */ /* 0x000ea2000c1e1100 */
[----:B------:R-:W-:Y:S01]  /*1870*/  @!P2 IMAD.IADD R66, R66, 0x1, -R65 ;  /* 0x000000014242a824 */ /* 0x000fe200078e0a41 */
[----:B------:R-:W-:-:S02]  /*1880*/  ISETP.GT.U32.AND P6, PT, R65, R64, PT ;  /* 0x000000404100720c */ /* 0x000fc40003fc4070 */
[C---:B------:R-:W-:Y:S02]  /*1890*/  IADD3 R30, P2, PT, R32.reuse, R87, RZ ;  /* 0x00000057201e7210 */ /* 0x040fe40007f5e0ff */
[----:B------:R-:W-:Y:S02]  /*18a0*/  PRMT R63, RZ, 0x7610, R63 ;  /* 0x00007610ff3f7816 */ /* 0x000fe4000000003f */
[----:B------:R-:W-:Y:S02]  /*18b0*/  LEA.HI.X.SX32 R31, R32, R85, 0x1, P2 ;  /* 0x00000055201f7211 */ /* 0x000fe400010f0eff */
[----:B------:R-:W-:-:S03]  /*18c0*/  LOP3.LUT R29, R3, 0xc, RZ, 0xfc, !PT ;  /* 0x0000000c031d7812 */ /* 0x000fc600078efcff */
[----:B------:R-:W2:Y:S01]  /*18d0*/  @P3 LDG.E.U8 R63, desc[UR18][R30.64] ;  /* 0x000000121e3f3981 */ /* 0x000ea2000c1e1100 */
[----:B------:R-:W-:Y:S01]  /*18e0*/  ISETP.LT.AND P3, PT, R29, R93, P0 ;  /* 0x0000005d1d00720c */ /* 0x000fe20000761270 */
[--C-:B------:R-:W-:Y:S01]  /*18f0*/  @!P5 IMAD.IADD R44, R44, 0x1, -R65.reuse ;  /* 0x000000012c2cd824 */ /* 0x100fe200078e0a41 */
[C---:B------:R-:W-:Y:S01]  /*1900*/  ISETP.GT.U32.AND P5, PT, R65.reuse, R2, PT ;  /* 0x000000024100720c */ /* 0x040fe20003fa4070 */
[----:B------:R-:W-:Y:S01]  /*1910*/  @!P6 IMAD.IADD R64, R64, 0x1, -R65 ;  /* 0x000000014040e824 */ /* 0x000fe200078e0a41 */
[----:B------:R-:W-:Y:S02]  /*1920*/  ISETP.GT.U32.AND P2, PT, R65, R58, PT ;  /* 0x0000003a4100720c */ /* 0x000fe40003f44070 */
[C---:B------:R-:W-:Y:S02]  /*1930*/  IADD3 R34, P6, PT, R60.reuse, R87, RZ ;  /* 0x000000573c227210 */ /* 0x040fe40007fde0ff */
[----:B------:R-:W-:Y:S02]  /*1940*/  PRMT R95, RZ, 0x7610, R95 ;  /* 0x00007610ff5f7816 */ /* 0x000fe4000000005f */
[----:B------:R-:W-:-:S02]  /*1950*/  LEA.HI.X.SX32 R35, R60, R85, 0x1, P6 ;  /* 0x000000553c237211 */ /* 0x000fc400030f0eff */
[----:B------:R-:W-:-:S03]  /*1960*/  ISETP.GT.U32.AND P4, PT, R65, R40, PT ;  /* 0x000000284100720c */ /* 0x000fc60003f84070 */
[----:B------:R-:W2:Y:S01]  /*1970*/  @P3 LDG.E.U8 R95, desc[UR18][R34.64] ;  /* 0x00000012225f3981 */ /* 0x000ea2000c1e1100 */
[----:B------:R-:W-:Y:S01]  /*1980*/  ISETP.GE.AND P3, PT, R53, RZ, PT ;  /* 0x000000ff3500720c */ /* 0x000fe20003f66270 */
[--C-:B------:R-:W-:Y:S01]  /*1990*/  @!P5 IMAD.IADD R2, R2, 0x1, -R65.reuse ;  /* 0x000000010202d824 */ /* 0x100fe200078e0a41 */
[----:B------:R-:W-:Y:S01]  /*19a0*/  ISETP.GT.U32.AND P5, PT, R65, R56, PT ;  /* 0x000000384100720c */ /* 0x000fe20003fa4070 */
[----:B------:R-:W-:Y:S01]  /*19b0*/  @!P2 IMAD.IADD R58, R58, 0x1, -R65 ;  /* 0x000000013a3aa824 */ /* 0x000fe200078e0a41 */
[----:B------:R-:W-:Y:S01]  /*19c0*/  ISETP.GE.AND P2, PT, R62, RZ, PT ;  /* 0x000000ff3e00720c */ /* 0x000fe20003f46270 */
[----:B------:R-:W-:-:S04]  /*19d0*/  IMAD.MOV.U32 R60, RZ, RZ, R0 ;  /* 0x000000ffff3c7224 */ /* 0x000fc800078e0000 */
[----:B------:R-:W-:Y:S01]  /*19e0*/  @!P4 IMAD.IADD R40, R40, 0x1, -R65 ;  /* 0x000000012828c824 */ /* 0x000fe200078e0a41 */
[----:B------:R-:W-:-:S03]  /*19f0*/  ISETP.GT.U32.AND P4, PT, R65, R48, PT ;  /* 0x000000304100720c */ /* 0x000fc60003f84070 */
[----:B------:R-:W-:Y:S01]  /*1a00*/  @!P3 IMAD.MOV R60, RZ, RZ, -R60 ;  /* 0x000000ffff3cb224 */ /* 0x000fe200078e0a3c */
[----:B------:R-:W-:Y:S01]  /*1a10*/  ISETP.GE.AND P3, PT, R55, RZ, PT ;  /* 0x000000ff3700720c */ /* 0x000fe20003f66270 */
[----:B------:R-:W-:Y:S01]  /*1a20*/  @!P5 IMAD.IADD R56, R56, 0x1, -R65 ;  /* 0x000000013838d824 */ /* 0x000fe200078e0a41 */
[----:B------:R-:W-:Y:S01]  /*1a30*/  ISETP.GE.AND P5, PT, R45, RZ, PT ;  /* 0x000000ff2d00720c */ /* 0x000fe20003fa6270 */
[----:B------:R-:W-:Y:S01]  /*1a40*/  @!P2 IMAD.MOV R52, RZ, RZ, -R52 ;  /* 0x000000ffff34a224 */ /* 0x000fe200078e0a34 */
[----:B------:R-:W-:Y:S01]  /*1a50*/  ISETP.GE.AND P2, PT, R59, RZ, PT ;  /* 0x000000ff3b00720c */ /* 0x000fe20003f46270 */
[----:B------:R-:W-:-:S04]  /*1a60*/  IMAD.U32 R45, RZ, RZ, UR14 ;  /* 0x0000000eff2d7e24 */ /* 0x000fc8000f8e00ff */
[----:B------:R-:W-:Y:S02]  /*1a70*/  IMAD R0, R45, 0x2, R70 ;  /* 0x000000022d007824 */ /* 0x000fe400078e0246 */
[----:B------:R-:W-:Y:S02]  /*1a80*/  IMAD.MOV.U32 R70, RZ, RZ, R44 ;  /* 0x000000ffff467224 */ /* 0x000fe400078e002c */
[----:B------:R-:W-:Y:S01]  /*1a90*/  @!P4 IMAD.IADD R48, R48, 0x1, -R65 ;  /* 0x000000013030c824 */ /* 0x000fe200078e0a41 */
[----:B------:R-:W-:Y:S01]  /*1aa0*/  ISETP.GE.AND P4, PT, R90, RZ, PT ;  /* 0x000000ff5a00720c */ /* 0x000fe20003f86270 */
[----:B------:R-:W-:Y:S01]  /*1ab0*/  @!P3 IMAD.MOV R70, RZ, RZ, -R70 ;  /* 0x000000ffff46b224 */ /* 0x000fe200078e0a46 */
[----:B------:R-:W-:Y:S01]  /*1ac0*/  ISETP.GE.AND P3, PT, R41, RZ, PT ;  /* 0x000000ff2900720c */ /* 0x000fe20003f66270 */
[----:B------:R-:W-:Y:S01]  /*1ad0*/  @!P2 IMAD.MOV R68, RZ, RZ, -R68 ;  /* 0x000000ffff44a224 */ /* 0x000fe200078e0a44 */
[----:B------:R-:W-:Y:S01]  /*1ae0*/  ISETP.GE.AND P2, PT, R57, RZ, PT ;  /* 0x000000ff3900720c */ /* 0x000fe20003f46270 */
[----:B------:R-:W-:Y:S01]  /*1af0*/  IMAD.MOV.U32 R74, RZ, RZ, R48 ;  /* 0x000000ffff4a7224 */ /* 0x000fe200078e0030 */
[----:B------:R-:W-:Y:S01]  /*1b00*/  LOP3.LUT R32, R39, 0x1f, RZ, 0xc0, !PT ;  /* 0x0000001f27207812 */ /* 0x000fe200078ec0ff */
[----:B------:R-:W-:-:S06]  /*1b10*/  IMAD.MOV.U32 R62, RZ, RZ, R42 ;  /* 0x000000ffff3e7224 */ /* 0x000fcc00078e002a */
[----:B------:R-:W-:Y:S01]  /*1b20*/  @!P4 IMAD.MOV R50, RZ, RZ, -R50 ;  /* 0x000000ffff32c224 */ /* 0x000fe200078e0a32 */
[----:B------:R-:W-:Y:S01]  /*1b30*/  ISETP.GE.AND P4, PT, R61, RZ, PT ;  /* 0x000000ff3d00720c */ /* 0x000fe20003f86270 */
[----:B------:R-:W-:Y:S01]  /*1b40*/  @!P3 IMAD.MOV R58, RZ, RZ, -R58 ;  /* 0x000000ffff3ab224 */ /* 0x000fe200078e0a3a */
[----:B------:R-:W-:Y:S02]  /*1b50*/  ISETP.NE.AND P3, PT, R83, RZ, PT ;  /* 0x000000ff5300720c */ /* 0x000fe40003f65270 */
[----:B------:R-:W-:Y:S01]  /*1b60*/  LOP3.LUT R83, RZ, R83, RZ, 0x33, !PT ;  /* 0x00000053ff537212 */ /* 0x000fe200078e33ff */
[----:B------:R-:W-:Y:S01]  /*1b70*/  @!P2 IMAD.MOV R74, RZ, RZ, -R74 ;  /* 0x000000ffff4aa224 */ /* 0x000fe200078e0a4a */
[----:B------:R-:W-:Y:S01]  /*1b80*/  ISETP.GE.AND P2, PT, R43, RZ, PT ;  /* 0x000000ff2b00720c */ /* 0x000fe20003f46270 */
[----:B------:R-:W-:Y:S01]  /*1b90*/  @!P5 IMAD.MOV R62, RZ, RZ, -R62 ;  /* 0x000000ffff3ed224 */ /* 0x000fe200078e0a3e */
[----:B------:R-:W-:Y:S01]  /*1ba0*/  ISETP.GE.AND P5, PT, R51, RZ, PT ;  /* 0x000000ff3300720c */ /* 0x000fe20003fa6270 */
[----:B------:R-:W-:Y:S01]  /*1bb0*/  IMAD R89, R32, UR15, RZ ;  /* 0x0000000f20597c24 */ /* 0x000fe2000f8e02ff */
[----:B------:R-:W-:-:S02]  /*1bc0*/  SEL R43, R83, R50, !P3 ;  /* 0x00000032532b7207 */ /* 0x000fc40005800000 */
[----:B------:R-:W-:Y:S01]  /*1bd0*/  SEL R45, R83, R52, !P3 ;  /* 0x00000034532d7207 */ /* 0x000fe20005800000 */
[----:B------:R-:W-:Y:S01]  /*1be0*/  @!P4 IMAD.MOV R46, RZ, RZ, -R46 ;  /* 0x000000ffff2ec224 */ /* 0x000fe200078e0a2e */
[----:B------:R-:W-:Y:S01]  /*1bf0*/  IADD3 R88, P6, PT, R89, UR26, RZ ;  /* 0x0000001a59587c10 */ /* 0x000fe2000ffde0ff */
[----:B0-----:R-:W-:Y:S01]  /*1c00*/  IMAD R43, R43, UR4, RZ ;  /* 0x000000042b2b7c24 */ /* 0x001fe2000f8e02ff */
[----:B------:R-:W-:Y:S01]  /*1c10*/  ISETP.GE.AND P4, PT, R47, RZ, PT ;  /* 0x000000ff2f00720c */ /* 0x000fe20003f86270 */
[----:B------:R-:W-:Y:S01]  /*1c20*/  IMAD R45, R45, UR4, RZ ;  /* 0x000000042d2d7c24 */ /* 0x000fe2000f8e02ff */
[----:B------:R-:W-:Y:S02]  /*1c30*/  LEA.HI.X.SX32 R89, R89, UR27, 0x1, P6 ;  /* 0x0000001b59597c11 */ /* 0x000fe4000b0f0eff */
[----:B------:R-:W-:Y:S02]  /*1c40*/  SEL R47, R83, R60, !P3 ;  /* 0x0000003c532f7207 */ /* 0x000fe40005800000 */
[----:B------:R-:W-:Y:S01]  /*1c50*/  IADD3 R42, P6, PT, R43, R88, RZ ;  /* 0x000000582b2a7210 */ /* 0x000fe20007fde0ff */
[----:B------:R-:W-:Y:S01]  /*1c60*/  @!P5 IMAD.MOV R66, RZ, RZ, -R66 ;  /* 0x000000ffff42d224 */ /* 0x000fe200078e0a42 */
[----:B------:R-:W-:Y:S01]  /*1c70*/  ISETP.GE.AND P5, PT, R49, RZ, PT ;  /* 0x000000ff3100720c */ /* 0x000fe20003fa6270 */
[----:B------:R-:W-:Y:S01]  /*1c80*/  IMAD R47, R47, UR4, RZ ;  /* 0x000000042f2f7c24 */ /* 0x000fe2000f8e02ff */
[----:B------:R-:W-:Y:S01]  /*1c90*/  LEA.HI.X.SX32 R43, R43, R89, 0x1, P6 ;  /* 0x000000592b2b7211 */ /* 0x000fe200030f0eff */
[----:B------:R-:W-:Y:S01]  /*1ca0*/  IMAD.MOV.U32 R72, RZ, RZ, R40 ;  /* 0x000000ffff487224 */ /* 0x000fe200078e0028 */
[----:B------:R-:W-:-:S02]  /*1cb0*/  SEL R49, R83, R62, !P3 ;  /* 0x0000003e53317207 */ /* 0x000fc40005800000 */
[----:B------:R-:W-:Y:S02]  /*1cc0*/  IADD3 R44, P6, PT, R45, R88, RZ ;  /* 0x000000582d2c7210 */ /* 0x000fe40007fde0ff */
[----:B------:R-:W-:Y:S01]  /*1cd0*/  LOP3.LUT R78, R90, 0x34, RZ, 0xfc, !PT ;  /* 0x000000345a4e7812 */ /* 0x000fe200078efcff */
[----:B------:R-:W-:Y:S01]  /*1ce0*/  @!P4 IMAD.MOV R72, RZ, RZ, -R72 ;  /* 0x000000ffff48c224 */ /* 0x000fe200078e0a48 */
[----:B------:R-:W-:Y:S01]  /*1cf0*/  SEL R51, R83, R46, !P3 ;  /* 0x0000002e53337207 */ /* 0x000fe20005800000 */
[----:B------:R-:W-:Y:S01]  /*1d00*/  IMAD R49, R49, UR4, RZ ;  /* 0x0000000431317c24 */ /* 0x000fe2000f8e02ff */
[----:B------:R-:W-:Y:S02]  /*1d10*/  LEA.HI.X.SX32 R45, R45, R89, 0x1, P6 ;  /* 0x000000592d2d7211 */ /* 0x000fe400030f0eff */
[----:B------:R-:W-:Y:S02]  /*1d20*/  IADD3 R46, P6, PT, R47, R88, RZ ;  /* 0x000000582f2e7210 */ /* 0x000fe40007fde0ff */
[----:B------:R-:W-:-:S02]  /*1d30*/  IABS R84, R78 ;  /* 0x0000004e00547213 */ /* 0x000fc40000000000 */
[----:B------:R-:W-:Y:S01]  /*1d40*/  ISETP.GE.AND P4, PT, R67, RZ, PT ;  /* 0x000000ff4300720c */ /* 0x000fe20003f86270 */
[----:B------:R-:W-:Y:S01]  /*1d50*/  IMAD R51, R51, UR4, RZ ;  /* 0x0000000433337c24 */ /* 0x000fe2000f8e02ff */
[-C--:B------:R-:W-:Y:S01]  /*1d60*/  LEA.HI.X.SX32 R47, R47, R89.reuse, 0x1, P6 ;  /* 0x000000592f2f7211 */ /* 0x080fe200030f0eff */
[----:B------:R-:W-:Y:S01]  /*1d70*/  IMAD.HI.U32 R40, R33, R84, RZ ;  /* 0x0000005421287227 */ /* 0x000fe200078e00ff */
[----:B------:R-:W-:Y:S02]  /*1d80*/  IADD3 R48, P6, PT, R49, R88, RZ ;  /* 0x0000005831307210 */ /* 0x000fe40007fde0ff */
[----:B------:R-:W-:Y:S01]  /*1d90*/  SEL R53, R83, R70, !P3 ;  /* 0x0000004653357207 */ /* 0x000fe20005800000 */
[----:B------:R-:W-:Y:S01]  /*1da0*/  IMAD.MOV R40, RZ, RZ, -R40 ;  /* 0x000000ffff287224 */ /* 0x000fe200078e0a28 */
[-C--:B------:R-:W-:Y:S02]  /*1db0*/  LEA.HI.X.SX32 R49, R49, R89.reuse, 0x1, P6 ;  /* 0x0000005931317211 */ /* 0x080fe400030f0eff */
[----:B------:R-:W-:Y:S01]  /*1dc0*/  IADD3 R50, P6, PT, R51, R88, RZ ;  /* 0x0000005833327210 */ /* 0x000fe20007fde0ff */
[----:B------:R-:W-:Y:S01]  /*1dd0*/  IMAD R53, R53, UR4, RZ ;  /* 0x0000000435357c24 */ /* 0x000fe2000f8e02ff */
[----:B------:R-:W-:Y:S01]  /*1de0*/  SEL R55, R83, R72, !P3 ;  /* 0x0000004853377207 */ /* 0x000fe20005800000 */
[----:B------:R-:W-:Y:S01]  /*1df0*/  IMAD R84, R65, R40, R84 ;  /* 0x0000002841547224 */ /* 0x000fe200078e0254 */
[----:B------:R-:W-:Y:S01]  /*1e00*/  LEA.HI.X.SX32 R51, R51, R89, 0x1, P6 ;  /* 0x0000005933337211 */ /* 0x000fe200030f0eff */
[----:B------:R-:W-:Y:S01]  /*1e10*/  @!P4 IMAD.MOV R56, RZ, RZ, -R56 ;  /* 0x000000ffff38c224 */ /* 0x000fe200078e0a38 */
[----:B------:R-:W-:Y:S01]  /*1e20*/  IADD3 R40, P4, PT, R54, R87, RZ ;  /* 0x0000005736287210 */ /* 0x000fe20007f9e0ff */
[----:B------:R-:W-:Y:S01]  /*1e30*/  IMAD R55, R55, UR4, RZ ;  /* 0x0000000437377c24 */ /* 0x000fe2000f8e02ff */
[----:B------:R-:W-:-:S02]  /*1e40*/  IADD3 R52, P6, PT, R53, R88, RZ ;  /* 0x0000005835347210 */ /* 0x000fc40007fde0ff */
[----:B------:R-:W-:Y:S02]  /*1e50*/  SEL R57, R83, R74, !P3 ;  /* 0x0000004a53397207 */ /* 0x000fe40005800000 */
[----:B------:R-:W-:Y:S02]  /*1e60*/  LOP3.LUT R90, R90, 0x3c, RZ, 0xfc, !PT ;  /* 0x0000003c5a5a7812 */ /* 0x000fe400078efcff */
[----:B------:R-:W-:Y:S01]  /*1e70*/  LEA.HI.X.SX32 R41, R54, R85, 0x1, P4 ;  /* 0x0000005536297211 */ /* 0x000fe200020f0eff */
[----:B------:R-:W-:Y:S01]  /*1e80*/  IMAD R57, R57, UR4, RZ ;  /* 0x0000000439397c24 */ /* 0x000fe2000f8e02ff */
[----:B------:R-:W-:Y:S02]  /*1e90*/  LEA.HI.X.SX32 R53, R53, R89, 0x1, P6 ;  /* 0x0000005935357211 */ /* 0x000fe400030f0eff */
[----:B------:R-:W-:Y:S02]  /*1ea0*/  SEL R59, R83, R58, !P3 ;  /* 0x0000003a533b7207 */ /* 0x000fe40005800000 */
[----:B------:R-:W-:-:S02]  /*1eb0*/  IADD3 R54, P6, PT, R55, R88, RZ ;  /* 0x0000005837367210 */ /* 0x000fc40007fde0ff */
[----:B------:R-:W-:Y:S01]  /*1ec0*/  IABS R82, R90 ;  /* 0x0000005a00527213 */ /* 0x000fe20000000000 */
[----:B------:R-:W-:Y:S01]  /*1ed0*/  IMAD R59, R59, UR4, RZ ;  /* 0x000000043b3b7c24 */ /* 0x000fe2000f8e02ff */
[----:B------:R-:W-:Y:S02]  /*1ee0*/  SEL R61, R83, R56, !P3 ;  /* 0x00000038533d7207 */ /* 0x000fe40005800000 */
[----:B------:R-:W-:Y:S02]  /*1ef0*/  LEA.HI.X.SX32 R55, R55, R89, 0x1, P6 ;  /* 0x0000005937377211 */ /* 0x000fe400030f0eff */
[----:B------:R-:W-:Y:S01]  /*1f00*/  IADD3 R56, P6, PT, R57, R88, RZ ;  /* 0x0000005839387210 */ /* 0x000fe20007fde0ff */
[----:B------:R-:W-:-:S03]  /*1f10*/  IMAD.HI.U32 R33, R33, R82, RZ ;  /* 0x0000005221217227 */ /* 0x000fc600078e00ff */
[----:B------:R-:W-:Y:S01]  /*1f20*/  LEA.HI.X.SX32 R57, R57, R89, 0x1, P6 ;  /* 0x0000005939397211 */ /* 0x000fe200030f0eff */
[----:B------:R-:W-:Y:S01]  /*1f30*/  IMAD R61, R61, UR4, RZ ;  /* 0x000000043d3d7c24 */ /* 0x000fe2000f8e02ff */
[----:B------:R-:W-:Y:S01]  /*1f40*/  IADD3 R58, P6, PT, R59, R88, RZ ;  /* 0x000000583b3a7210 */ /* 0x000fe20007fde0ff */
[----:B------:R-:W-:-:S03]  /*1f50*/  IMAD.MOV R33, RZ, RZ, -R33 ;  /* 0x000000ffff217224 */ /* 0x000fc600078e0a21 */
[----:B------:R-:W-:Y:S01]  /*1f60*/  LEA.HI.X.SX32 R59, R59, R89, 0x1, P6 ;  /* 0x000000593b3b7211 */ /* 0x000fe200030f0eff */
[----:B------:R-:W-:Y:S01]  /*1f70*/  IMAD R82, R65, R33, R82 ;  /* 0x0000002141527224 */ /* 0x000fe200078e0252 */
[----:B------:R-:W-:Y:S02]  /*1f80*/  IADD3 R60, P6, PT, R61, R88, RZ ;  /* 0x000000583d3c7210 */ /* 0x000fe40007fde0ff */
[----:B------:R-:W-:Y:S02]  /*1f90*/  LOP3.LUT R33, R3, 0x14, RZ, 0xfc, !PT ;  /* 0x0000001403217812 */ /* 0x000fe400078efcff */
[----:B------:R-:W-:Y:S02]  /*1fa0*/  LEA.HI.X.SX32 R61, R61, R89, 0x1, P6 ;  /* 0x000000593d3d7211 */ /* 0x000fe400030f0eff */
[----:B------:R-:W-:Y:S02]  /*1fb0*/  ISETP.LT.AND P6, PT, R33, R93, P0 ;  /* 0x0000005d2100720c */ /* 0x000fe400007c1270 */
[----:B------:R-:W-:-:S02]  /*1fc0*/  SEL R69, R83, R66, !P3 ;  /* 0x0000004253457207 */ /* 0x000fc40005800000 */
[----:B------:R-:W-:-:S03]  /*1fd0*/  PRMT R113, RZ, 0x7610, R113 ;  /* 0x00007610ff717816 */ /* 0x000fc60000000071 */
[----:B------:R-:W-:Y:S01]  /*1fe0*/  IMAD R69, R69, UR4, RZ ;  /* 0x0000000445457c24 */ /* 0x000fe2000f8e02ff */
[----:B------:R-:W-:Y:S01]  /*1ff0*/  SEL R67, R83, R68, !P3 ;  /* 0x0000004453437207 */ /* 0x000fe20005800000 */
[----:B------:R-:W-:-:S04]  /*2000*/  IMAD.MOV.U32 R74, RZ, RZ, R2 ;  /* 0x000000ffff4a7224 */ /* 0x000fc800078e0002 */
[----:B------:R-:W5:Y:S01]  /*2010*/  @P6 LDG.E.U8 R113, desc[UR18][R40.64] ;  /* 0x0000001228716981 */ /* 0x000f62000c1e1100 */
[C---:B------:R-:W-:Y:S01]  /*2020*/  IADD3 R68, P6, PT, R69.reuse, R88, RZ ;  /* 0x0000005845447210 */ /* 0x040fe20007fde0ff */
[----:B------:R-:W-:Y:S01]  /*2030*/  @!P2 IMAD.MOV R74, RZ, RZ, -R74 ;  /* 0x000000ffff4aa224 */ /* 0x000fe200078e0a4a */
[C---:B------:R-:W-:Y:S01]  /*2040*/  IADD3 R70, P2, PT, R0.reuse, R87, RZ ;  /* 0x0000005700467210 */ /* 0x040fe20007f5e0ff */
[----:B------:R-:W-:Y:S01]  /*2050*/  IMAD.MOV.U32 R72, RZ, RZ, R64 ;  /* 0x000000ffff487224 */ /* 0x000fe200078e0040 */
[----:B------:R-:W-:Y:S02]  /*2060*/  LEA.HI.X.SX32 R69, R69, R89, 0x1, P6 ;  /* 0x0000005945457211 */ /* 0x000fe400030f0eff */
[----:B------:R-:W-:Y:S01]  /*2070*/  ISETP.GT.U32.AND P6, PT, R65, R82, PT ;  /* 0x000000524100720c */ /* 0x000fe20003fc4070 */
[----:B------:R-:W-:Y:S01]  /*2080*/  IMAD R67, R67, UR4, RZ ;  /* 0x0000000443437c24 */ /* 0x000fe2000f8e02ff */
[----:B------:R-:W-:Y:S01]  /*2090*/  LEA.HI.X.SX32 R71, R0, R85, 0x1, P2 ;  /* 0x0000005500477211 */ /* 0x000fe200010f0eff */
[----:B------:R-:W-:Y:S01]  /*20a0*/  @!P5 IMAD.MOV R72, RZ, RZ, -R72 ;  /* 0x000000ffff48d224 */ /* 0x000fe200078e0a48 */
[----:B------:R-:W-:-:S02]  /*20b0*/  ISETP.GT.U32.AND P2, PT, R65, R84, PT ;  /* 0x000000544100720c */ /* 0x000fc40003f44070 */
[----:B------:R-:W-:Y:S02]  /*20c0*/  LEA.HI R2, R39, 0xe, RZ, 0x1a ;  /* 0x0000000e27027811 */ /* 0x000fe400078fd0ff */
[----:B------:R-:W-:Y:S02]  /*20d0*/  IADD3 R66, P5, PT, R67, R88, RZ ;  /* 0x0000005843427210 */ /* 0x000fe40007fbe0ff */
[----:B------:R-:W-:Y:S01]  /*20e0*/  SEL R75, R83, R72, !P3 ;  /* 0x00000048534b7207 */ /* 0x000fe20005800000 */
[----:B------:R-:W-:Y:S01]  /*20f0*/  IMAD R0, R2, UR14, RZ ;  /* 0x0000000e02007c24 */ /* 0x000fe2000f8e02ff */
[----:B------:R-:W-:Y:S02]  /*2100*/  LOP3.LUT R64, R3, 0x1c, RZ, 0xfc, !PT ;  /* 0x0000001c03407812 */ /* 0x000fe400078efcff */
[----:B------:R-:W-:Y:S01]  /*2110*/  SEL R77, R83, R74, !P3 ;  /* 0x0000004a534d7207 */ /* 0x000fe20005800000 */
[----:B------:R-:W-:Y:S01]  /*2120*/  IMAD R75, R75, UR4, RZ ;  /* 0x000000044b4b7c24 */ /* 0x000fe2000f8e02ff */
[----:B------:R-:W-:Y:S01]  /*2130*/  LEA.HI.X.SX32 R67, R67, R89, 0x1, P5 ;  /* 0x0000005943437211 */ /* 0x000fe200028f0eff */
[--C-:B------:R-:W-:Y:S01]  /*2140*/  @!P6 IMAD.IADD R82, R82, 0x1, -R65.reuse ;  /* 0x000000015252e824 */ /* 0x100fe200078e0a41 */
[----:B------:R-:W-:Y:S01]  /*2150*/  ISETP.LT.AND P5, PT, R64, R93, P0 ;  /* 0x0000005d4000720c */ /* 0x000fe200007a1270 */
[----:B------:R-:W-:Y:S01]  /*2160*/  IMAD R77, R77, UR4, RZ ;  /* 0x000000044d4d7c24 */ /* 0x000fe2000f8e02ff */
[----:B------:R-:W-:Y:S01]  /*2170*/  IADD3 R72, P6, PT, R0, R87, RZ ;  /* 0x0000005700487210 */ /* 0x000fe20007fde0ff */
[----:B------:R-:W-:Y:S01]  /*2180*/  @!P2 IMAD.IADD R84, R84, 0x1, -R65 ;  /* 0x000000015454a824 */ /* 0x000fe200078e0a41 */
[----:B------:R-:W-:-:S02]  /*2190*/  IADD3 R74, P2, PT, R75, R88, RZ ;  /* 0x000000584b4a7210 */ /* 0x000fc40007f5e0ff */
[----:B------:R-:W-:Y:S02]  /*21a0*/  LEA.HI.X.SX32 R73, R0, R85, 0x1, P6 ;  /* 0x0000005500497211 */ /* 0x000fe400030f0eff */
[----:B------:R-:W-:Y:S02]  /*21b0*/  IADD3 R76, P6, PT, R77, R88, RZ ;  /* 0x000000584d4c7210 */ /* 0x000fe40007fde0ff */
[----:B------:R-:W-:Y:S02]  /*21c0*/  PRMT R115, RZ, 0x7610, R115 ;  /* 0x00007610ff737816 */ /* 0x000fe40000000073 */
[-C--:B------:R-:W-:Y:S02]  /*21d0*/  LEA.HI.X.SX32 R75, R75, R89.reuse, 0x1, P2 ;  /* 0x000000594b4b7211 */ /* 0x080fe400010f0eff */
[----:B------:R-:W-:Y:S02]  /*21e0*/  ISETP.GT.U32.AND P2, PT, R65, R82, PT ;  /* 0x000000524100720c */ /* 0x000fe40003f44070 */
[----:B------:R-:W-:Y:S01]  /*21f0*/  LEA.HI.X.SX32 R77, R77, R89, 0x1, P6 ;  /* 0x000000594d4d7211 */ /* 0x000fe200030f0eff */
[----:B------:R-:W5:Y:S01]  /*2200*/  @P5 LDG.E.U8 R115, desc[UR18][R70.64] ;  /* 0x0000001246735981 */ /* 0x000f62000c1e1100 */
[----:B------:R-:W-:-:S02]  /*2210*/  ISETP.GT.U32.AND P6, PT, R65, R84, PT ;  /* 0x000000544100720c */ /* 0x000fc40003fc4070 */
[----:B------:R-:W-:Y:S02]  /*2220*/  ISETP.LT.AND P5, PT, R2, R93, P0 ;  /* 0x0000005d0200720c */ /* 0x000fe400007a1270 */
[----:B------:R-:W-:Y:S02]  /*2230*/  LEA.HI R0, R39, 0x1e, RZ, 0x1a ;  /* 0x0000001e27007811 */ /* 0x000fe400078fd0ff */
[----:B------:R-:W-:-:S03]  /*2240*/  PRMT R102, RZ, 0x7610, R102 ;  /* 0x00007610ff667816 */ /* 0x000fc60000000066 */
[--C-:B------:R-:W-:Y:S01]  /*2250*/  @!P2 IMAD.IADD R82, R82, 0x1, -R65.reuse ;  /* 0x000000015252a824 */ /* 0x100fe200078e0a41 */
[----:B------:R-:W-:Y:S01]  /*2260*/  ISETP.GE.AND P2, PT, R78, RZ, PT ;  /* 0x000000ff4e00720c */ /* 0x000fe20003f46270 */
[----:B------:R-:W-:Y:S02]  /*2270*/  IMAD R104, R0, UR14, RZ ;  /* 0x0000000e00687c24 */ /* 0x000fe4000f8e02ff */
[----:B------:R-:W-:Y:S01]  /*2280*/  @!P6 IMAD.IADD R84, R84, 0x1, -R65 ;  /* 0x000000015454e824 */ /* 0x000fe200078e0a41 */
[----:B------:R-:W-:Y:S01]  /*2290*/  IADD3 R78, P6, PT, R80, R87, RZ ;  /* 0x00000057504e7210 */ /* 0x000fe20007fde0ff */
[----:B------:R-:W5:Y:S01]  /*22a0*/  @P5 LDG.E.U8 R102, desc[UR18][R72.64] ;  /* 0x0000001248665981 */ /* 0x000f62000c1e1100 */
[----:B------:R-:W-:Y:S02]  /*22b0*/  ISETP.LT.AND P5, PT, R0, R93, P0 ;  /* 0x0000005d0000720c */ /* 0x000fe400007a1270 */
[----:B------:R-:W-:Y:S02]  /*22c0*/  LEA.HI.X.SX32 R79, R80, R85, 0x1, P6 ;  /* 0x00000055504f7211 */ /* 0x000fe400030f0eff */
[----:B------:R-:W-:-:S04]  /*22d0*/  IADD3 R80, P6, PT, R104, R87, RZ ;  /* 0x0000005768507210 */ /* 0x000fc80007fde0ff */
[----:B------:R-:W-:Y:S02]  /*22e0*/  LEA.HI.X.SX32 R81, R104, R85, 0x1, P6 ;  /* 0x0000005568517211 */ /* 0x000fe400030f0eff */
[----:B------:R-:W-:-:S06]  /*22f0*/  PRMT R104, RZ, 0x7610, R104 ;  /* 0x00007610ff687816 */ /* 0x000fcc0000000068 */
[----:B------:R-:W5:Y:S01]  /*2300*/  @P5 LDG.E.U8 R104, desc[UR18][R80.64] ;  /* 0x0000001250685981 */ /* 0x000f62000c1e1100 */
[----:B------:R-:W-:Y:S01]  /*2310*/  ISETP.GE.AND P5, PT, R90, RZ, PT ;  /* 0x000000ff5a00720c */ /* 0x000fe20003fa6270 */
[----:B------:R-:W-:Y:S01]  /*2320*/  IMAD.MOV.U32 R90, RZ, RZ, R82 ;  /* 0x000000ffff5a7224 */ /* 0x000fe200078e0052 */
[C---:B------:R-:W-:Y:S02]  /*2330*/  LOP3.LUT R65, R3.reuse, 0x6, RZ, 0xfc, !PT ;  /* 0x0000000603417812 */ /* 0x040fe400078efcff */
[----:B------:R-:W-:Y:S01]  /*2340*/  LOP3.LUT R82, R3, 0x16, RZ, 0xfc, !PT ;  /* 0x0000001603527812 */ /* 0x000fe200078efcff */
[----:B------:R-:W-:Y:S01]  /*2350*/  @!P2 IMAD.MOV R84, RZ, RZ, -R84 ;  /* 0x000000ffff54a224 */ /* 0x000fe200078e0a54 */
[-C--:B------:R-:W-:Y:S02]  /*2360*/  ISETP.LT.AND P4, PT, R32, R93.reuse, P0 ;  /* 0x0000005d2000720c */ /* 0x080fe40000781270 */
[-C--:B------:R-:W-:Y:S02]  /*2370*/  ISETP.LT.AND P6, PT, R65, R93.reuse, P0 ;  /* 0x0000005d4100720c */ /* 0x080fe400007c1270 */
[----:B------:R-:W-:-:S02]  /*2380*/  ISETP.LT.AND P0, PT, R82, R93, P0 ;  /* 0x0000005d5200720c */ /* 0x000fc40000701270 */
[----:B------:R-:W-:Y:S01]  /*2390*/  SEL R91, R83, R84, !P3 ;  /* 0x00000054535b7207 */ /* 0x000fe20005800000 */
[----:B------:R-:W-:Y:S01]  /*23a0*/  @!P5 IMAD.MOV R90, RZ, RZ, -R90 ;  /* 0x000000ffff5ad224 */ /* 0x000fe200078e0a5a */
[C---:B------:R-:W-:Y:S02]  /*23b0*/  IADD3 R84, P2, PT, R86.reuse, R87, RZ ;  /* 0x0000005756547210 */ /* 0x040fe40007f5e0ff */
[----:B------:R-:W-:Y:S01]  /*23c0*/  PRMT R116, RZ, 0x7610, R116 ;  /* 0x00007610ff747816 */ /* 0x000fe20000000074 */
[----:B------:R-:W-:Y:S01]  /*23d0*/  IMAD R87, R91, UR4, RZ ;  /* 0x000000045b577c24 */ /* 0x000fe2000f8e02ff */
[----:B------:R-:W-:Y:S02]  /*23e0*/  LEA.HI.X.SX32 R85, R86, R85, 0x1, P2 ;  /* 0x0000005556557211 */ /* 0x000fe400010f0eff */
[----:B------:R-:W-:-:S03]  /*23f0*/  SEL R83, R83, R90, !P3 ;  /* 0x0000005a53537207 */ /* 0x000fc60005800000 */
[----:B------:R-:W5:Y:S01]  /*2400*/  @P0 LDG.E.U8 R116, desc[UR18][R84.64] ;  /* 0x0000001254740981 */ /* 0x000f62000c1e1100 */
[-C--:B------:R-:W-:Y:S01]  /*2410*/  IADD3 R86, P0, PT, R87, R88.reuse, RZ ;  /* 0x0000005857567210 */ /* 0x080fe20007f1e0ff */
[----:B------:R-:W-:Y:S01]  /*2420*/  IMAD R83, R83, UR4, RZ ;  /* 0x0000000453537c24 */ /* 0x000fe2000f8e02ff */
[----:B------:R-:W-:Y:S02]  /*2430*/  PRMT R106, RZ, 0x7610, R106 ;  /* 0x00007610ff6a7816 */ /* 0x000fe4000000006a */
[----:B------:R-:W-:Y:S02]  /*2440*/  LEA.HI.X.SX32 R87, R87, R89, 0x1, P0 ;  /* 0x0000005957577211 */ /* 0x000fe400000f0eff */
[----:B------:R-:W-:Y:S02]  /*2450*/  IADD3 R88, P0, PT, R83, R88, RZ ;  /* 0x0000005853587210 */ /* 0x000fe40007f1e0ff */
[----:B------:R-:W-:Y:S01]  /*2460*/  PRMT R97, RZ, 0x7610, R97 ;  /* 0x00007610ff617816 */ /* 0x000fe20000000061 */
[----:B------:R-:W5:Y:S01]  /*2470*/  @P6 LDG.E.U8 R106, desc[UR18][R78.64] ;  /* 0x000000124e6a6981 */ /* 0x000f62000c1e1100 */
[----:B------:R-:W-:-:S02]  /*2480*/  PRMT R99, RZ, 0x7610, R99 ;  /* 0x00007610ff637816 */ /* 0x000fc40000000063 */
[----:B------:R-:W-:Y:S02]  /*2490*/  PRMT R101, RZ, 0x7610, R101 ;  /* 0x00007610ff657816 */ /* 0x000fe40000000065 */
[----:B------:R-:W-:Y:S01]  /*24a0*/  PRMT R103, RZ, 0x7610, R103 ;  /* 0x00007610ff677816 */ /* 0x000fe20000000067 */
[----:B------:R-:W5:Y:S01]  /*24b0*/  @P4 LDG.E.U8 R97, desc[UR18][R42.64] ;  /* 0x000000122a614981 */ /* 0x000f62000c1e1100 */
[----:B------:R-:W-:Y:S02]  /*24c0*/  PRMT R105, RZ, 0x7610, R105 ;  /* 0x00007610ff697816 */ /* 0x000fe40000000069 */
[----:B------:R-:W-:Y:S01]  /*24d0*/  PRMT R107, RZ, 0x7610, R107 ;  /* 0x00007610ff6b7816 */ /* 0x000fe2000000006b */
[----:B------:R-:W5:Y:S01]  /*24e0*/  @P4 LDG.E.U8 R99, desc[UR18][R46.64] ;  /* 0x000000122e634981 */ /* 0x000f62000c1e1100 */
[----:B------:R-:W-:Y:S02]  /*24f0*/  PRMT R109, RZ, 0x7610, R109 ;  /* 0x00007610ff6d7816 */ /* 0x000fe4000000006d */
[----:B------:R-:W-:Y:S01]  /*2500*/  PRMT R111, RZ, 0x7610, R111 ;  /* 0x00007610ff6f7816 */ /* 0x000fe2000000006f */
[----:B------:R-:W5:Y:S01]  /*2510*/  @P4 LDG.E.U8 R101, desc[UR18][R50.64] ;  /* 0x0000001232654981 */ /* 0x000f62000c1e1100 */
[----:B------:R-:W-:-:S02]  /*2520*/  PRMT R62, RZ, 0x7610, R62 ;  /* 0x00007610ff3e7816 */ /* 0x000fc4000000003e */
        /* <DEDUP_REMOVED lines=11> */
[----:B------:R-:W-:-:S03]  /*25e0*/  LEA.HI.X.SX32 R89, R83, R89, 0x1, P0 ;  /* 0x0000005953597211 */ /* 0x000fc600000f0eff */
[----:B------:R-:W5:Y:S04]  /*25f0*/  @P4 LDG.E.U8 R111, desc[UR18][R60.64] ;  /* 0x000000123c6f4981 */ /* 0x000f68000c1e1100 */
[----:B------:R-:W5:Y:S04]  /*2600*/  @P4 LDG.E.U8 R62, desc[UR18][R44.64] ;  /* 0x000000122c3e4981 */ /* 0x000f68000c1e1100 */
[----:B------:R-:W5:Y:S04]  /*2610*/  @P4 LDG.E.U8 R92, desc[UR18][R48.64] ;  /* 0x00000012305c4981 */ /* 0x000f68000c1e1100 */
[----:B------:R-:W5:Y:S04]  /*2620*/  @P4 LDG.E.U8 R94, desc[UR18][R66.64] ;  /* 0x00000012425e4981 */ /* 0x000f68000c1e1100 */
[----:B------:R-:W5:Y:S04]  /*2630*/  @P4 LDG.E.U8 R96, desc[UR18][R68.64] ;  /* 0x0000001244604981 */ /* 0x000f68000c1e1100 */
[----:B------:R-:W5:Y:S04]  /*2640*/  @P4 LDG.E.U8 R98, desc[UR18][R74.64] ;  /* 0x000000124a624981 */ /* 0x000f68000c1e1100 */
[----:B------:R-:W5:Y:S04]  /*2650*/  @P4 LDG.E.U8 R100, desc[UR18][R76.64] ;  /* 0x000000124c644981 */ /* 0x000f68000c1e1100 */
[----:B------:R-:W5:Y:S04]  /*2660*/  @P4 LDG.E.U8 R118, desc[UR18][R86.64] ;  /* 0x0000001256764981 */ /* 0x000f68000c1e1100 */
[----:B------:R-:W5:Y:S01]  /*2670*/  @P4 LDG.E.U8 R120, desc[UR18][R88.64] ;  /* 0x0000001258784981 */ /* 0x000f62000c1e1100 */
[----:B------:R-:W-:-:S04]  /*2680*/  @!UP1 UIADD3 UR4, UPT, UPT, -UR6, 0x100000, URZ ;  /* 0x0010000006049890 */ /* 0x000fc8000fffe1ff */
[----:B------:R-:W-:Y:S02]  /*2690*/  @!UP1 USHF.L.U32 UR5, UR4, 0xb, URZ ;  /* 0x0000000b04059899 */ /* 0x000fe400080006ff */
[----:B------:R-:W-:Y:S01]  /*26a0*/  @!UP1 USHF.L.U32 UR4, UR4, 0x1, URZ ;  /* 0x0000000104049899 */ /* 0x000fe200080006ff */
[----:B------:R-:W-:Y:S01]  /*26b0*/  VOTEU.ALL UP1, P1 ;  /* 0x0000000000ff7886 */ /* 0x000fe20000820000 */
[C---:B------:R-:W-:Y:S02]  /*26c0*/  LOP3.LUT R83, R36.reuse, 0x10, RZ, 0x3c, !PT ;  /* 0x0000001024537812 */ /* 0x040fe400078e3cff */
[C---:B------:R-:W-:Y:S02]  /*26d0*/  LOP3.LUT R90, R36.reuse, 0x20, RZ, 0x3c, !PT ;  /* 0x00000020245a7812 */ /* 0x040fe400078e3cff */
[----:B------:R-:W-:-:S06]  /*26e0*/  LOP3.LUT R91, R36, 0x30, RZ, 0x3c, !PT ;  /* 0x00000030245b7812 */ /* 0x000fcc00078e3cff */
[----:B------:R0:W1:Y:S01]  /*26f0*/  @!UP1 SYNCS.EXCH.64 URZ, [UR20+0x2008], UR4 ;  /* 0x0020080414ff95b2 */ /* 0x0000620008000100 */
[----:B----4-:R0:W-:Y:S04]  /*2700*/  STS.U8 [R36+UR20], R119 ;  /* 0x0000007724007988 */ /* 0x0101e80008000014 */
[----:B---3--:R0:W-:Y:S04]  /*2710*/  STS.U8 [R36+UR20+0x200], R117 ;  /* 0x0002007524007988 */ /* 0x0081e80008000014 */
[----:B--2---:R0:W-:Y:S04]  /*2720*/  STS.U8 [R36+UR20+0x400], R123 ;  /* 0x0004007b24007988 */ /* 0x0041e80008000014 */
[----:B-----5:R0:W-:Y:S04]  /*2730*/  STS.U8 [R36+UR20+0x600], R121 ;  /* 0x0006007924007988 */ /* 0x0201e80008000014 */
[----:B------:R0:W-:Y:S04]  /*2740*/  STS.U8 [R83+UR20+0x80], R110 ;  /* 0x0000806e53007988 */ /* 0x0001e80008000014 */
[----:B------:R0:W-:Y:S04]  /*2750*/  STS.U8 [R83+UR20+0x280], R112 ;  /* 0x0002807053007988 */ /* 0x0001e80008000014 */
[----:B------:R0:W-:Y:S04]  /*2760*/  STS.U8 [R83+UR20+0x480], R114 ;  /* 0x0004807253007988 */ /* 0x0001e80008000014 */
[----:B------:R0:W-:Y:S04]  /*2770*/  STS.U8 [R83+UR20+0x680], R108 ;  /* 0x0006806c53007988 */ /* 0x0001e80008000014 */
[----:B------:R0:W-:Y:S04]  /*2780*/  STS.U8 [R90+UR20+0x100], R63 ;  /* 0x0001003f5a007988 */ /* 0x0001e80008000014 */
[----:B------:R0:W-:Y:S01]  /*2790*/  STS.U8 [R90+UR20+0x300], R95 ;  /* 0x0003005f5a007988 */ /* 0x0001e20008000014 */
[----:B------:R-:W-:-:S04]  /*27a0*/  ISETP.NE.U32.AND P0, PT, RZ, UR7, PT ;  /* 0x00000007ff007c0c */ /* 0x000fc8000bf05070 */
[C---:B------:R-:W-:Y:S02]  /*27b0*/  ISETP.LT.OR P2, PT, R4.reuse, 0x20, P0 ;  /* 0x000000200400780c */ /* 0x040fe40000741670 */
[----:B------:R-:W-:Y:S01]  /*27c0*/  ISETP.GE.AND P3, PT, R4, 0x40, PT ;  /* 0x000000400400780c */ /* 0x000fe20003f66270 */
[----:B------:R0:W-:Y:S04]  /*27d0*/  STS.U8 [R90+UR20+0x500], R113 ;  /* 0x000500715a007988 */ /* 0x0001e80008000014 */
        /* <DEDUP_REMOVED lines=20> */
[----:B------:R0:W-:Y:S01]  /*2920*/  STS.U8 [R83+UR20+0xf80], R120 ;  /* 0x000f807853007988 */ /* 0x0001e20008000014 */
[----:B-1----:R1:W-:Y:S06]  /*2930*/  MEMBAR.ALL.CTA ;  /* 0x0000000000007992 */ /* 0x0023ec0000008000 */
[----:B-1----:R-:W1:Y:S02]  /*2940*/  FENCE.VIEW.ASYNC.S ;  /* 0x00000000000073c6 */ /* 0x002e640000000000 */
[----:B-1----:R-:W-:Y:S06]  /*2950*/  BAR.SYNC.DEFER_BLOCKING 0x0 ;  /* 0x0000000000007b1d */ /* 0x002fec0000010000 */
[----:B------:R-:W-:Y:S05]  /*2960*/  @P2 BRA `(.L_x_6) ;  /* 0x00000000003c2947 */ /* 0x000fea0003800000 */
[----:B0-----:R-:W-:Y:S02]  /*2970*/  UIADD3 UR4, UPT, UPT, UR20, 0x800, URZ ;  /* 0x0000080014047890 */ /* 0x001fe4000fffe0ff */
[----:B------:R-:W-:Y:S02]  /*2980*/  USHF.R.U32.HI UR6, URZ, 0x4, UR20 ;  /* 0x00000004ff067899 */ /* 0x000fe40008011614 */
[----:B------:R-:W-:Y:S02]  /*2990*/  USHF.R.U32.HI UR4, URZ, 0x4, UR4 ;  /* 0x00000004ff047899 */ /* 0x000fe40008011604 */
[----:B------:R-:W-:Y:S02]  /*29a0*/  USGXT.U32 UR6, UR6, 0xe ;  /* 0x0000000e0606789a */ /* 0x000fe40008000000 */
[----:B------:R-:W-:Y:S01]  /*29b0*/  USGXT.U32 UR8, UR4, 0xe ;  /* 0x0000000e0408789a */ /* 0x000fe20008000000 */
[----:B------:R-:W-:Y:S02]  /*29c0*/  UMOV UR5, URZ ;  /* 0x000000ff00057c82 */ /* 0x000fe40008000000 */
[----:B------:R-:W-:Y:S01]  /*29d0*/  UMOV UR4, UR10 ;  /* 0x0000000a00047c82 */ /* 0x000fe20008000000 */
[----:B------:R-:W-:Y:S01]  /*29e0*/  UMOV UR16, 0x0 ;  /* 0x0000000000107882 */ /* 0x000fe20000000000 */
[----:B------:R-:W-:Y:S01]  /*29f0*/  UMOV UR17, 0x4108010 ;  /* 0x0410801000117882 */ /* 0x000fe20000000000 */
[----:B------:R-:W-:Y:S01]  /*2a00*/  UMOV UR7, 0x80004020 ;  /* 0x8000402000077882 */ /* 0x000fe20000000000 */
[----:B------:R-:W-:Y:S01]  /*2a10*/  UMOV UR9, 0xc0004010 ;  /* 0xc000401000097882 */ /* 0x000fe20000000000 */
[----:B------:R-:W-:Y:S01]  /*2a20*/  UMOV UR4, UR4 ;  /* 0x0000000400047c82 */ /* 0x000fe20008000000 */
[----:B------:R1:W-:Y:S01]  /*2a30*/  UTCQMMA gdesc[UR6], gdesc[UR8], tmem[UR21], tmem[UR16], idesc[UR17], !UPT ;  /* 0x00ff1008060075ea */ /* 0x0003e2000f800315 */
[----:B------:R1:W-:Y:S01]  /*2a40*/  UTCBAR [UR4], URZ ;  /* 0x000000ff040073e9 */ /* 0x0003e200080000ff */
[----:B------:R-:W-:-:S02]  /*2a50*/  NOP ;  /* 0x0000000000007918 */ /* 0x000fc40000000000 */
.L_x_6:
[----:B01----:R-:W-:Y:S01]  /*2a60*/  UMOV UR4, URZ ;  /* 0x000000ff00047c82 */ /* 0x003fe20008000000 */
[----:B------:R-:W-:Y:S05]  /*2a70*/  @!P3 BRA `(.L_x_7) ;  /* 0x0000000c00bcb947 */ /* 0x000fea0003800000 */
[----:B------:R-:W-:Y:S01]  /*2a80*/  SHF.R.S32.HI R63, RZ, 0x1f, R4 ;  /* 0x0000001fff3f7819 */ /* 0x000fe20000011404 */
[----:B------:R-:W-:Y:S01]  /*2a90*/  UIADD3 UR5, UPT, UPT, UR20, 0x1800, URZ ;  /* 0x0000180014057890 */ /* 0x000fe2000fffe0ff */
[----:B------:R-:W-:Y:S01]  /*2aa0*/  VIADD R93, R93, 0xffffffe0 ;  /* 0xffffffe05d5d7836 */ /* 0x000fe20000000000 */
[----:B------:R-:W-:Y:S01]  /*2ab0*/  UIADD3 UR4, UPT, UPT, UR20, 0x1000, URZ ;  /* 0x0000100014047890 */ /* 0x000fe2000fffe0ff */
[----:B------:R-:W-:Y:S01]  /*2ac0*/  LEA.HI R63, R63, R4, RZ, 0x5 ;  /* 0x000000043f3f7211 */ /* 0x000fe200078f28ff */
[----:B------:R-:W-:Y:S01]  /*2ad0*/  USHF.R.U32.HI UR5, URZ, 0x4, UR5 ;  /* 0x00000004ff057899 */ /* 0x000fe20008011605 */
[----:B------:R-:W-:Y:S01]  /*2ae0*/  IMAD.MOV.U32 R62, RZ, RZ, RZ ;  /* 0x000000ffff3e7224 */ /* 0x000fe200078e00ff */
[----:B------:R-:W-:Y:S01]  /*2af0*/  USHF.L.U32 UR14, UR14, 0x5, URZ ;  /* 0x000000050e0e7899 */ /* 0x000fe200080006ff */
[----:B------:R-:W-:Y:S01]  /*2b00*/  SHF.R.S32.HI R63, RZ, 0x5, R63 ;  /* 0x00000005ff3f7819 */ /* 0x000fe2000001143f */
[----:B------:R-:W-:Y:S02]  /*2b10*/  USHF.L.U32 UR15, UR15, 0x5, URZ ;  /* 0x000000050f0f7899 */ /* 0x000fe400080006ff */
[----:B------:R-:W-:Y:S01]  /*2b20*/  USHF.R.U32.HI UR4, URZ, 0x4, UR4 ;  /* 0x00000004ff047899 */ /* 0x000fe20008011604 */
[----:B------:R-:W-:Y:S01]  /*2b30*/  VIMNMX R63, PT, PT, R63, 0x2, !PT ;  /* 0x000000023f3f7848 */ /* 0x000fe20007fe0100 */
[----:B------:R-:W-:-:S02]  /*2b40*/  USGXT.U32 UR16, UR5, 0xe ;  /* 0x0000000e0510789a */ /* 0x000fc40008000000 */
[----:B------:R-:W-:Y:S02]  /*2b50*/  USHF.R.S32.HI UR22, URZ, 0x1f, UR14 ;  /* 0x0000001fff167899 */ /* 0x000fe4000801140e */
[----:B------:R-:W-:Y:S01]  /*2b60*/  VIADD R92, R63, 0xffffffff ;  /* 0xffffffff3f5c7836 */ /* 0x000fe20000000000 */
[----:B------:R-:W-:Y:S02]  /*2b70*/  USHF.R.S32.HI UR23, URZ, 0x1f, UR15 ;  /* 0x0000001fff177899 */ /* 0x000fe4000801140f */
[----:B------:R-:W-:Y:S01]  /*2b80*/  USGXT.U32 UR8, UR4, 0xe ;  /* 0x0000000e0408789a */ /* 0x000fe20008000000 */
[----:B------:R-:W-:Y:S01]  /*2b90*/  UMOV UR13, UR10 ;  /* 0x0000000a000d7c82 */ /* 0x000fe20008000000 */
[----:B------:R-:W-:Y:S01]  /*2ba0*/  UMOV UR17, 0x1 ;  /* 0x0000000100117882 */ /* 0x000fe20000000000 */
[----:B------:R-:W-:-:S09]  /*2bb0*/  UMOV UR5, URZ ;  /* 0x000000ff00057c82 */ /* 0x000fd20008000000 */
.L_x_10:
[----:B------:R-:W-:Y:S01]  /*2bc0*/  IADD3 R76, P3, PT, R76, UR15, RZ ;  /* 0x0000000f4c4c7c10 */ /* 0x000fe2000ff7e0ff */
[----:B------:R-:W-:Y:S01]  /*2bd0*/  IMAD.U32 R62, R62, -0x80000000, RZ ;  /* 0x800000003e3e7824 */ /* 0x000fe200078e00ff */
[----:B------:R-:W-:Y:S02]  /*2be0*/  IADD3 R86, P2, PT, R86, UR15, RZ ;  /* 0x0000000f56567c10 */ /* 0x000fe4000ff5e0ff */
[----:B------:R-:W-:Y:S02]  /*2bf0*/  IADD3.X R77, PT, PT, R77, UR23, RZ, P3, !PT ;  /* 0x000000174d4d7c10 */ /* 0x000fe40009ffe4ff */
[----:B------:R-:W-:Y:S02]  /*2c00*/  IADD3 R52, P3, PT, R52, UR15, RZ ;  /* 0x0000000f34347c10 */ /* 0x000fe4000ff7e0ff */
[----:B------:R-:W-:Y:S02]  /*2c10*/  IADD3.X R87, PT, PT, R87, UR23, RZ, P2, !PT ;  /* 0x0000001757577c10 */ /* 0x000fe400097fe4ff */
[----:B------:R-:W-:-:S02]  /*2c20*/  IADD3.X R53, PT, PT, R53, UR23, RZ, P3, !PT ;  /* 0x0000001735357c10 */ /* 0x000fc40009ffe4ff */
[----:B------:R-:W-:Y:S02]  /*2c30*/  IADD3 R44, P3, PT, R44, UR15, RZ ;  /* 0x0000000f2c2c7c10 */ /* 0x000fe4000ff7e0ff */
[----:B------:R-:W-:Y:S02]  /*2c40*/  IADD3 R88, P6, PT, R88, UR15, RZ ;  /* 0x0000000f58587c10 */ /* 0x000fe4000ffde0ff */
[----:B------:R-:W-:Y:S02]  /*2c50*/  IADD3.X R45, PT, PT, R45, UR23, RZ, P3, !PT ;  /* 0x000000172d2d7c10 */ /* 0x000fe40009ffe4ff */
[----:B------:R-:W-:Y:S02]  /*2c60*/  IADD3 R60, P5, PT, R60, UR15, RZ ;  /* 0x0000000f3c3c7c10 */ /* 0x000fe4000ffbe0ff */
[----:B------:R-:W-:Y:S02]  /*2c70*/  IADD3 R58, P4, PT, R58, UR15, RZ ;  /* 0x0000000f3a3a7c10 */ /* 0x000fe4000ff9e0ff */
[----:B------:R-:W-:-:S02]  /*2c80*/  IADD3 R54, P2, PT, R54, UR15, RZ ;  /* 0x0000000f36367c10 */ /* 0x000fc4000ff5e0ff */
[----:B0-----:R-:W0:Y:S01]  /*2c90*/  SYNCS.PHASECHK.TRANS64.TRYWAIT P3, [UR13], R62 ;  /* 0x0000003eff0075a7 */ /* 0x001e22000806110d */
[----:B------:R-:W-:Y:S02]  /*2ca0*/  IADD3.X R89, PT, PT, R89, UR23, RZ, P6, !PT ;  /* 0x0000001759597c10 */ /* 0x000fe4000b7fe4ff */
[----:B------:R-:W-:Y:S02]  /*2cb0*/  IADD3.X R61, PT, PT, R61, UR23, RZ, P5, !PT ;  /* 0x000000173d3d7c10 */ /* 0x000fe4000affe4ff */
[----:B------:R-:W-:Y:S02]  /*2cc0*/  IADD3.X R59, PT, PT, R59, UR23, RZ, P4, !PT ;  /* 0x000000173b3b7c10 */ /* 0x000fe4000a7fe4ff */
[----:B------:R-:W-:Y:S02]  /*2cd0*/  IADD3.X R55, PT, PT, R55, UR23, RZ, P2, !PT ;  /* 0x0000001737377c10 */ /* 0x000fe400097fe4ff */
[----:B------:R-:W-:Y:S02]  /*2ce0*/  IADD3 R56, P6, PT, R56, UR15, RZ ;  /* 0x0000000f38387c10 */ /* 0x000fe4000ffde0ff */
[----:B------:R-:W-:-:S02]  /*2cf0*/  IADD3 R74, P5, PT, R74, UR15, RZ ;  /* 0x0000000f4a4a7c10 */ /* 0x000fc4000ffbe0ff */
[----:B------:R-:W-:Y:S02]  /*2d00*/  IADD3 R68, P4, PT, R68, UR15, RZ ;  /* 0x0000000f44447c10 */ /* 0x000fe4000ff9e0ff */
[----:B------:R-:W-:Y:S02]  /*2d10*/  IADD3 R48, P2, PT, R48, UR15, RZ ;  /* 0x0000000f30307c10 */ /* 0x000fe4000ff5e0ff */
[----:B------:R-:W-:Y:S02]  /*2d20*/  IADD3.X R57, PT, PT, R57, UR23, RZ, P6, !PT ;  /* 0x0000001739397c10 */ /* 0x000fe4000b7fe4ff */
[----:B------:R-:W-:Y:S02]  /*2d30*/  IADD3.X R75, PT, PT, R75, UR23, RZ, P5, !PT ;  /* 0x000000174b4b7c10 */ /* 0x000fe4000affe4ff */
[----:B------:R-:W-:Y:S02]  /*2d40*/  IADD3.X R69, PT, PT, R69, UR23, RZ, P4, !PT ;  /* 0x0000001745457c10 */ /* 0x000fe4000a7fe4ff */
[----:B------:R-:W-:-:S02]  /*2d50*/  IADD3.X R49, PT, PT, R49, UR23, RZ, P2, !PT ;  /* 0x0000001731317c10 */ /* 0x000fc400097fe4ff */
[----:B------:R-:W-:Y:S02]  /*2d60*/  IADD3 R66, P6, PT, R66, UR15, RZ ;  /* 0x0000000f42427c10 */ /* 0x000fe4000ffde0ff */
[----:B------:R-:W-:Y:S02]  /*2d70*/  IADD3 R50, P5, PT, R50, UR15, RZ ;  /* 0x0000000f32327c10 */ /* 0x000fe4000ffbe0ff */
[----:B------:R-:W-:Y:S02]  /*2d80*/  IADD3 R46, P4, PT, R46, UR15, RZ ;  /* 0x0000000f2e2e7c10 */ /* 0x000fe4000ff9e0ff */
[----:B------:R-:W-:Y:S02]  /*2d90*/  IADD3 R70, P2, PT, R70, UR14, RZ ;  /* 0x0000000e46467c10 */ /* 0x000fe4000ff5e0ff */
[----:B------:R-:W-:Y:S02]  /*2da0*/  IADD3.X R67, PT, PT, R67, UR23, RZ, P6, !PT ;  /* 0x0000001743437c10 */ /* 0x000fe4000b7fe4ff */
[----:B------:R-:W-:-:S02]  /*2db0*/  IADD3.X R51, PT, PT, R51, UR23, RZ, P5, !PT ;  /* 0x0000001733337c10 */ /* 0x000fc4000affe4ff */
[----:B------:R-:W-:Y:S02]  /*2dc0*/  IADD3.X R47, PT, PT, R47, UR23, RZ, P4, !PT ;  /* 0x000000172f2f7c10 */ /* 0x000fe4000a7fe4ff */
[----:B------:R-:W-:Y:S02]  /*2dd0*/  IADD3.X R71, PT, PT, R71, UR22, RZ, P2, !PT ;  /* 0x0000001647477c10 */ /* 0x000fe400097fe4ff */
[----:B------:R-:W-:Y:S02]  /*2de0*/  IADD3 R42, P6, PT, R42, UR15, RZ ;  /* 0x0000000f2a2a7c10 */ /* 0x000fe4000ffde0ff */
[----:B------:R-:W-:Y:S02]  /*2df0*/  IADD3 R80, P5, PT, R80, UR14, RZ ;  /* 0x0000000e50507c10 */ /* 0x000fe4000ffbe0ff */
[----:B------:R-:W-:Y:S02]  /*2e00*/  IADD3 R26, P4, PT, R26, UR14, RZ ;  /* 0x0000000e1a1a7c10 */ /* 0x000fe4000ff9e0ff */
[----:B------:R-:W-:-:S02]  /*2e10*/  IADD3 R40, P2, PT, R40, UR14, RZ ;  /* 0x0000000e28287c10 */ /* 0x000fc4000ff5e0ff */
        /* <DEDUP_REMOVED lines=28> */
[-C--:B------:R-:W-:Y:S02]  /*2fe0*/  ISETP.GE.AND P6, PT, R3, R93.reuse, PT ;  /* 0x0000005d0300720c */ /* 0x080fe40003fc6270 */
[----:B------:R-:W-:-:S02]  /*2ff0*/  ISETP.GE.AND P5, PT, R5, R93, PT ;  /* 0x0000005d0500720c */ /* 0x000fc40003fa6270 */
[----:B------:R-:W-:Y:S01]  /*3000*/  PRMT R125, RZ, 0x7610, R125 ;  /* 0x00007610ff7d7816 */ /* 0x000fe2000000007d */
[----:B0-----:R-:W-:Y:S10]  /*3010*/  @!P3 BRA `(.L_x_8) ;  /* 0x00000020006cb947 */ /* 0x001ff40003800000 */
.L_x_16:
[-C--:B------:R-:W-:Y:S01]  /*3020*/  ISETP.GE.AND P2, PT, R6, R93.reuse, PT ;  /* 0x0000005d0600720c */ /* 0x080fe20003f46270 */
[----:B------:R-:W2:Y:S01]  /*3030*/  @!P6 LDG.E.U8 R125, desc[UR18][R8.64] ;  /* 0x00000012087de981 */ /* 0x000ea2000c1e1100 */
[-C--:B------:R-:W-:Y:S02]  /*3040*/  ISETP.GE.AND P3, PT, R7, R93.reuse, PT ;  /* 0x0000005d0700720c */ /* 0x080fe40003f66270 */
[----:B------:R-:W-:Y:S02]  /*3050*/  PRMT R123, RZ, 0x7610, R123 ;  /* 0x00007610ff7b7816 */ /* 0x000fe4000000007b */
[----:B------:R-:W-:Y:S02]  /*3060*/  PRMT R121, RZ, 0x7610, R121 ;  /* 0x00007610ff797816 */ /* 0x000fe40000000079 */
[----:B------:R-:W-:Y:S02]  /*3070*/  PRMT R119, RZ, 0x7610, R119 ;  /* 0x00007610ff777816 */ /* 0x000fe40000000077 */
[----:B------:R-:W3:Y:S01]  /*3080*/  @!P5 LDG.E.U8 R123, desc[UR18][R10.64] ;  /* 0x000000120a7bd981 */ /* 0x000ee2000c1e1100 */
[----:B------:R-:W-:-:S03]  /*3090*/  ISETP.GE.AND P5, PT, R29, R93, PT ;  /* 0x0000005d1d00720c */ /* 0x000fc60003fa6270 */
[----:B------:R-:W4:Y:S01]  /*30a0*/  @!P2 LDG.E.U8 R121, desc[UR18][R12.64] ;  /* 0x000000120c79a981 */ /* 0x000f22000c1e1100 */
[----:B------:R-:W-:-:S03]  /*30b0*/  ISETP.GE.AND P2, PT, R16, R93, PT ;  /* 0x0000005d1000720c */ /* 0x000fc60003f46270 */
[----:B------:R-:W5:Y:S01]  /*30c0*/  @!P3 LDG.E.U8 R119, desc[UR18][R14.64] ;  /* 0x000000120e77b981 */ /* 0x000f62000c1e1100 */
[-C--:B------:R-:W-:Y:S02]  /*30d0*/  ISETP.GE.AND P3, PT, R28, R93.reuse, PT ;  /* 0x0000005d1c00720c */ /* 0x080fe40003f66270 */
[----:B------:R-:W-:Y:S02]  /*30e0*/  PRMT R94, RZ, 0x7610, R94 ;  /* 0x00007610ff5e7816 */ /* 0x000fe4000000005e */
[----:B------:R-:W-:Y:S02]  /*30f0*/  PRMT R95, RZ, 0x7610, R95 ;  /* 0x00007610ff5f7816 */ /* 0x000fe4000000005f */
[----:B------:R-:W-:Y:S02]  /*3100*/  PRMT R97, RZ, 0x7610, R97 ;  /* 0x00007610ff617816 */ /* 0x000fe40000000061 */
[-C--:B------:R-:W-:Y:S01]  /*3110*/  ISETP.GE.AND P4, PT, R17, R93.reuse, PT ;  /* 0x0000005d1100720c */ /* 0x080fe20003f86270 */
[----:B------:R-:W5:Y:S01]  /*3120*/  @!P2 LDG.E.U8 R94, desc[UR18][R18.64] ;  /* 0x00000012125ea981 */ /* 0x000f62000c1e1100 */
[----:B------:R-:W-:-:S02]  /*3130*/  ISETP.GE.AND P2, PT, R2, R93, PT ;  /* 0x0000005d0200720c */ /* 0x000fc40003f46270 */
[----:B------:R-:W-:Y:S01]  /*3140*/  PRMT R98, RZ, 0x7610, R98 ;  /* 0x00007610ff627816 */ /* 0x000fe20000000062 */
[----:B------:R-:W5:Y:S01]  /*3150*/  @!P3 LDG.E.U8 R95, desc[UR18][R30.64] ;  /* 0x000000121e5fb981 */ /* 0x000f62000c1e1100 */
[-C--:B------:R-:W-:Y:S02]  /*3160*/  ISETP.GE.AND P3, PT, R22, R93.reuse, PT ;  /* 0x0000005d1600720c */ /* 0x080fe40003f66270 */
[----:B------:R-:W-:Y:S01]  /*3170*/  PRMT R100, RZ, 0x7610, R100 ;  /* 0x00007610ff647816 */ /* 0x000fe20000000064 */
[----:B------:R-:W5:Y:S01]  /*3180*/  @!P5 LDG.E.U8 R97, desc[UR18][R34.64] ;  /* 0x000000122261d981 */ /* 0x000f62000c1e1100 */
[----:B------:R-:W-:Y:S02]  /*3190*/  ISETP.GE.AND P5, PT, R33, R93, PT ;  /* 0x0000005d2100720c */ /* 0x000fe40003fa6270 */
[----:B------:R-:W-:Y:S01]  /*31a0*/  PRMT R102, RZ, 0x7610, R102 ;  /* 0x00007610ff667816 */ /* 0x000fe20000000066 */
[----:B------:R-:W5:Y:S01]  /*31b0*/  @!P4 LDG.E.U8 R98, desc[UR18][R20.64] ;  /* 0x000000121462c981 */ /* 0x000f62000c1e1100 */
[----:B------:R-:W-:-:S02]  /*31c0*/  PRMT R99, RZ, 0x7610, R99 ;  /* 0x00007610ff637816 */ /* 0x000fc40000000063 */
[-C--:B------:R-:W-:Y:S01]  /*31d0*/  ISETP.GE.AND P6, PT, R65, R93.reuse, PT ;  /* 0x0000005d4100720c */ /* 0x080fe20003fc6270 */
[----:B------:R-:W5:Y:S01]  /*31e0*/  @!P2 LDG.E.U8 R100, desc[UR18][R72.64] ;  /* 0x000000124864a981 */ /* 0x000f62000c1e1100 */
[-C--:B------:R-:W-:Y:S02]  /*31f0*/  ISETP.GE.AND P4, PT, R82, R93.reuse, PT ;  /* 0x0000005d5200720c */ /* 0x080fe40003f86270 */
[-C--:B------:R-:W-:Y:S01]  /*3200*/  ISETP.GE.AND P2, PT, R64, R93.reuse, PT ;  /* 0x0000005d4000720c */ /* 0x080fe20003f46270 */
[----:B------:R-:W5:Y:S01]  /*3210*/  @!P3 LDG.E.U8 R102, desc[UR18][R24.64] ;  /* 0x000000121866b981 */ /* 0x000f62000c1e1100 */
[----:B------:R-:W-:-:S03]  /*3220*/  ISETP.GE.AND P3, PT, R23, R93, PT ;  /* 0x0000005d1700720c */ /* 0x000fc60003f66270 */
[----:B------:R-:W5:Y:S01]  /*3230*/  @!P5 LDG.E.U8 R99, desc[UR18][R40.64] ;  /* 0x000000122863d981 */ /* 0x000f62000c1e1100 */
[----:B------:R-:W-:Y:S02]  /*3240*/  ISETP.GE.AND P5, PT, R0, R93, PT ;  /* 0x0000005d0000720c */ /* 0x000fe40003fa6270 */
[----:B------:R-:W-:Y:S02]  /*3250*/  PRMT R96, RZ, 0x7610, R96 ;  /* 0x00007610ff607816 */ /* 0x000fe40000000060 */
[----:B------:R-:W-:Y:S02]  /*3260*/  PRMT R104, RZ, 0x7610, R104 ;  /* 0x00007610ff687816 */ /* 0x000fe40000000068 */
[----:B------:R-:W-:Y:S02]  /*3270*/  PRMT R106, RZ, 0x7610, R106 ;  /* 0x00007610ff6a7816 */ /* 0x000fe4000000006a */
[----:B------:R-:W-:Y:S01]  /*3280*/  PRMT R101, RZ, 0x7610, R101 ;  /* 0x00007610ff657816 */ /* 0x000fe20000000065 */
[----:B------:R-:W5:Y:S01]  /*3290*/  @!P6 LDG.E.U8 R96, desc[UR18][R78.64] ;  /* 0x000000124e60e981 */ /* 0x000f62000c1e1100 */
[----:B------:R-:W-:-:S03]  /*32a0*/  PRMT R108, RZ, 0x7610, R108 ;  /* 0x00007610ff6c7816 */ /* 0x000fc6000000006c */
[----:B------:R-:W5:Y:S04]  /*32b0*/  @!P4 LDG.E.U8 R104, desc[UR18][R84.64] ;  /* 0x000000125468c981 */ /* 0x000f68000c1e1100 */
[----:B------:R-:W5:Y:S04]  /*32c0*/  @!P3 LDG.E.U8 R106, desc[UR18][R26.64] ;  /* 0x000000121a6ab981 */ /* 0x000f68000c1e1100 */
[----:B------:R-:W5:Y:S04]  /*32d0*/  @!P2 LDG.E.U8 R101, desc[UR18][R70.64] ;  /* 0x000000124665a981 */ /* 0x000f68000c1e1100 */
[----:B------:R-:W5:Y:S01]  /*32e0*/  @!P5 LDG.E.U8 R108, desc[UR18][R80.64] ;  /* 0x00000012506cd981 */ /* 0x000f62000c1e1100 */
[----:B------:R-:W-:Y:S01]  /*32f0*/  BAR.SYNC.DEFER_BLOCKING 0x0 ;  /* 0x0000000000007b1d */ /* 0x000fe20000010000 */
[----:B------:R-:W-:-:S02]  /*3300*/  ISETP.GE.AND P4, PT, R32, R93, PT ;  /* 0x0000005d2000720c */ /* 0x000fc40003f86270 */
[----:B------:R-:W-:Y:S02]  /*3310*/  PRMT R116, RZ, 0x7610, R116 ;  /* 0x00007610ff747816 */ /* 0x000fe40000000074 */
[----:B------:R-:W-:-:S09]  /*3320*/  PRMT R118, RZ, 0x7610, R118 ;  /* 0x00007610ff767816 */ /* 0x000fd20000000076 */
[----:B------:R-:W-:Y:S02]  /*3330*/  @!P4 IMAD.MOV.U32 R62, RZ, RZ, R68 ;  /* 0x000000ffff3ec224 */ /* 0x000fe400078e0044 */
[----:B------:R-:W-:Y:S01]  /*3340*/  @!P4 IMAD.MOV.U32 R63, RZ, RZ, R69 ;  /* 0x000000ffff3fc224 */ /* 0x000fe200078e0045 */
[----:B------:R-:W-:-:S04]  /*3350*/  PRMT R120, RZ, 0x7610, R120 ;  /* 0x00007610ff787816 */ /* 0x000fc80000000078 */
[----:B------:R0:W5:Y:S02]  /*3360*/  @!P4 LDG.E.U8 R116, desc[UR18][R62.64] ;  /* 0x000000123e74c981 */ /* 0x000164000c1e1100 */
[----:B0-----:R-:W-:Y:S02]  /*3370*/  @!P4 IMAD.MOV.U32 R62, RZ, RZ, R74 ;  /* 0x000000ffff3ec224 */ /* 0x001fe400078e004a */
[----:B------:R-:W-:-:S05]  /*3380*/  @!P4 IMAD.MOV.U32 R63, RZ, RZ, R75 ;  /* 0x000000ffff3fc224 */ /* 0x000fca00078e004b */
[----:B------:R0:W5:Y:S01]  /*3390*/  @!P4 LDG.E.U8 R118, desc[UR18][R62.64] ;  /* 0x000000123e76c981 */ /* 0x000162000c1e1100 */
[----:B------:R-:W-:Y:S01]  /*33a0*/  PRMT R122, RZ, 0x7610, R122 ;  /* 0x00007610ff7a7816 */ /* 0x000fe2000000007a */
[----:B0-----:R-:W-:Y:S02]  /*33b0*/  @!P4 IMAD.MOV.U32 R62, RZ, RZ, R76 ;  /* 0x000000ffff3ec224 */ /* 0x001fe400078e004c */
[----:B------:R-:W-:-:S05]  /*33c0*/  @!P4 IMAD.MOV.U32 R63, RZ, RZ, R77 ;  /* 0x000000ffff3fc224 */ /* 0x000fca00078e004d */
[----:B------:R0:W5:Y:S01]  /*33d0*/  @!P4 LDG.E.U8 R120, desc[UR18][R62.64] ;  /* 0x000000123e78c981 */ /* 0x000162000c1e1100 */
[----:B------:R-:W-:Y:S02]  /*33e0*/  PRMT R103, RZ, 0x7610, R103 ;  /* 0x00007610ff677816 */ /* 0x000fe40000000067 */
[----:B------:R-:W-:Y:S02]  /*33f0*/  PRMT R105, RZ, 0x7610, R105 ;  /* 0x00007610ff697816 */ /* 0x000fe40000000069 */
[----:B------:R-:W-:Y:S02]  /*3400*/  PRMT R107, RZ, 0x7610, R107 ;  /* 0x00007610ff6b7816 */ /* 0x000fe4000000006b */
[----:B------:R-:W-:Y:S01]  /*3410*/  PRMT R109, RZ, 0x7610, R109 ;  /* 0x00007610ff6d7816 */ /* 0x000fe2000000006d */
[----:B------:R-:W5:Y:S01]  /*3420*/  @!P4 LDG.E.U8 R103, desc[UR18][R42.64] ;  /* 0x000000122a67c981 */ /* 0x000f62000c1e1100 */
[----:B0-----:R-:W-:Y:S02]  /*3430*/  @!P4 IMAD.MOV.U32 R62, RZ, RZ, R86 ;  /* 0x000000ffff3ec224 */ /* 0x001fe400078e0056 */
[----:B------:R-:W-:Y:S01]  /*3440*/  @!P4 IMAD.MOV.U32 R63, RZ, RZ, R87 ;  /* 0x000000ffff3fc224 */ /* 0x000fe200078e0057 */
[----:B------:R-:W-:Y:S01]  /*3450*/  PRMT R111, RZ, 0x7610, R111 ;  /* 0x00007610ff6f7816 */ /* 0x000fe2000000006f */
[----:B------:R-:W5:Y:S01]  /*3460*/  @!P4 LDG.E.U8 R105, desc[UR18][R46.64] ;  /* 0x000000122e69c981 */ /* 0x000f62000c1e1100 */
[----:B------:R-:W-:-:S02]  /*3470*/  PRMT R113, RZ, 0x7610, R113 ;  /* 0x00007610ff717816 */ /* 0x000fc40000000071 */
[----:B------:R-:W-:Y:S01]  /*3480*/  PRMT R115, RZ, 0x7610, R115 ;  /* 0x00007610ff737816 */ /* 0x000fe20000000073 */
[----:B------:R0:W5:Y:S01]  /*3490*/  @!P4 LDG.E.U8 R122, desc[UR18][R62.64] ;  /* 0x000000123e7ac981 */ /* 0x000162000c1e1100 */
[----:B------:R-:W-:Y:S02]  /*34a0*/  PRMT R117, RZ, 0x7610, R117 ;  /* 0x00007610ff757816 */ /* 0x000fe40000000075 */
[----:B------:R-:W-:Y:S01]  /*34b0*/  PRMT R110, RZ, 0x7610, R110 ;  /* 0x00007610ff6e7816 */ /* 0x000fe2000000006e */
[----:B------:R-:W5:Y:S01]  /*34c0*/  @!P4 LDG.E.U8 R107, desc[UR18][R50.64] ;  /* 0x00000012326bc981 */ /* 0x000f62000c1e1100 */
[----:B------:R-:W-:Y:S02]  /*34d0*/  PRMT R112, RZ, 0x7610, R112 ;  /* 0x00007610ff707816 */ /* 0x000fe40000000070 */
[----:B------:R-:W-:Y:S01]  /*34e0*/  PRMT R114, RZ, 0x7610, R114 ;  /* 0x00007610ff727816 */ /* 0x000fe20000000072 */
[----:B------:R-:W5:Y:S01]  /*34f0*/  @!P4 LDG.E.U8 R109, desc[UR18][R52.64] ;  /* 0x00000012346dc981 */ /* 0x000f62000c1e1100 */
[----:B------:R-:W-:Y:S01]  /*3500*/  PRMT R124, RZ, 0x7610, R124 ;  /* 0x00007610ff7c7816 */ /* 0x000fe2000000007c */
[----:B0-----:R-:W-:-:S02]  /*3510*/  @!P4 IMAD.MOV.U32 R62, RZ, RZ, R88 ;  /* 0x000000ffff3ec224 */ /* 0x001fc400078e0058 */
[----:B------:R-:W-:Y:S01]  /*3520*/  @!P4 IMAD.MOV.U32 R63, RZ, RZ, R89 ;  /* 0x000000ffff3fc224 */ /* 0x000fe200078e0059 */
[----:B------:R-:W5:Y:S04]  /*3530*/  @!P4 LDG.E.U8 R111, desc[UR18][R54.64] ;  /* 0x00000012366fc981 */ /* 0x000f68000c1e1100 */
[----:B------:R-:W5:Y:S04]  /*3540*/  @!P4 LDG.E.U8 R113, desc[UR18][R56.64] ;  /* 0x000000123871c981 */ /* 0x000f68000c1e1100 */
[----:B------:R-:W5:Y:S04]  /*3550*/  @!P4 LDG.E.U8 R115, desc[UR18][R58.64] ;  /* 0x000000123a73c981 */ /* 0x000f68000c1e1100 */
[----:B------:R-:W5:Y:S04]  /*3560*/  @!P4 LDG.E.U8 R117, desc[UR18][R60.64] ;  /* 0x000000123c75c981 */ /* 0x000f68000c1e1100 */
[----:B------:R-:W5:Y:S04]  /*3570*/  @!P4 LDG.E.U8 R110, desc[UR18][R44.64] ;  /* 0x000000122c6ec981 */ /* 0x000f68000c1e1100 */
[----:B------:R-:W5:Y:S04]  /*3580*/  @!P4 LDG.E.U8 R112, desc[UR18][R48.64] ;  /* 0x000000123070c981 */ /* 0x000f68000c1e1100 */
[----:B------:R-:W5:Y:S04]  /*3590*/  @!P4 LDG.E.U8 R114, desc[UR18][R66.64] ;  /* 0x000000124272c981 */ /* 0x000f68000c1e1100 */
[----:B------:R-:W5:Y:S01]  /*35a0*/  @!P4 LDG.E.U8 R124, desc[UR18][R62.64] ;  /* 0x000000123e7cc981 */ /* 0x000f62000c1e1100 */
[----:B------:R-:W-:Y:S01]  /*35b0*/  ULEA UR13, UR17, UR20, 0x3 ;  /* 0x00000014110d7291 */ /* 0x000fe2000f8e18ff */
[----:B------:R-:W-:-:S03]  /*35c0*/  UMOV UR4, UR5 ;  /* 0x0000000500047c82 */ /* 0x000fc60008000000 */
[----:B------:R-:W-:Y:S01]  /*35d0*/  UIADD3 UR13, UPT, UPT, UR13, 0x2000, URZ ;  /* 0x000020000d0d7890 */ /* 0x000fe2000fffe0ff */
[----:B--2---:R0:W-:Y:S04]  /*35e0*/  STS.U8 [R36+UR20+0x1000], R125 ;  /* 0x0010007d24007988 */ /* 0x0041e80008000014 */
[----:B---3--:R0:W-:Y:S04]  /*35f0*/  STS.U8 [R36+UR20+0x1200], R123 ;  /* 0x0012007b24007988 */ /* 0x0081e80008000014 */
[----:B----4-:R0:W-:Y:S04]  /*3600*/  STS.U8 [R36+UR20+0x1400], R121 ;  /* 0x0014007924007988 */ /* 0x0101e80008000014 */
[----:B-----5:R0:W-:Y:S04]  /*3610*/  STS.U8 [R36+UR20+0x1600], R119 ;  /* 0x0016007724007988 */ /* 0x0201e80008000014 */
        /* <DEDUP_REMOVED lines=28> */
[----:B------:R1:W-:Y:S06]  /*37e0*/  MEMBAR.ALL.CTA ;  /* 0x0000000000007992 */ /* 0x0003ec0000008000 */
[----:B-1----:R-:W1:Y:S02]  /*37f0*/  FENCE.VIEW.ASYNC.S ;  /* 0x00000000000073c6 */ /* 0x002e640000000000 */
[----:B-1----:R-:W-:Y:S06]  /*3800*/  BAR.SYNC.DEFER_BLOCKING 0x0 ;  /* 0x0000000000007b1d */ /* 0x002fec0000010000 */
[----:B------:R-:W-:Y:S05]  /*3810*/  @P0 BRA `(.L_x_9) ;  /* 0x00000000002c0947 */ /* 0x000fea0003800000 */
[----:B------:R-:W-:Y:S01]  /*3820*/  UMOV UR6, UR13 ;  /* 0x0000000d00067c82 */ /* 0x000fe20008000000 */
[----:B------:R-:W-:Y:S01]  /*3830*/  UMOV UR7, URZ ;  /* 0x000000ff00077c82 */ /* 0x000fe20008000000 */
[----:B------:R-:W-:Y:S01]  /*3840*/  UMOV UR9, 0x80004020 ;  /* 0x8000402000097882 */ /* 0x000fe20000000000 */
[----:B------:R-:W-:Y:S01]  /*3850*/  UMOV UR10, UR16 ;  /* 0x00000010000a7c82 */ /* 0x000fe20008000000 */
[----:B------:R-:W-:Y:S01]  /*3860*/  UMOV UR11, 0xc0004010 ;  /* 0xc0004010000b7882 */ /* 0x000fe20000000000 */
[----:B------:R-:W-:Y:S01]  /*3870*/  UMOV UR24, 0x0 ;  /* 0x0000000000187882 */ /* 0x000fe20000000000 */
[----:B------:R-:W-:Y:S01]  /*3880*/  UMOV UR25, 0x4108010 ;  /* 0x0410801000197882 */ /* 0x000fe20000000000 */
[----:B------:R-:W-:Y:S01]  /*3890*/  UMOV UR5, UR6 ;  /* 0x0000000600057c82 */ /* 0x000fe20008000000 */
[----:B------:R1:W-:Y:S01]  /*38a0*/  UTCQMMA gdesc[UR8], gdesc[UR10], tmem[UR21], tmem[UR24], idesc[UR25], UPT ;  /* 0x00ff180a080075ea */ /* 0x0003e2000b800315 */
[----:B------:R1:W-:Y:S01]  /*38b0*/  UTCBAR [UR5], URZ ;  /* 0x000000ff050073e9 */ /* 0x0003e200080000ff */
[----:B------:R-:W-:-:S02]  /*38c0*/  NOP ;  /* 0x0000000000007918 */ /* 0x000fc40000000000 */
.L_x_9:
[----:B------:R-:W-:Y:S01]  /*38d0*/  VIADD R92, R92, 0xffffffff ;  /* 0xffffffff5c5c7836 */ /* 0x000fe20000000000 */
[----:B------:R-:W-:Y:S01]  /*38e0*/  UIADD3 UR17, UPT, UPT, UR17, 0x1, URZ ;  /* 0x0000000111117890 */ /* 0x000fe2000fffe0ff */
[----:B------:R-:W-:Y:S02]  /*38f0*/  IMAD.U32 R62, RZ, RZ, UR4 ;  /* 0x00000004ff3e7e24 */ /* 0x000fe4000f8e00ff */
[----:B------:R-:W-:Y:S01]  /*3900*/  VIADD R93, R93, 0xffffffe0 ;  /* 0xffffffe05d5d7836 */ /* 0x000fe20000000000 */
[----:B------:R-:W-:Y:S01]  /*3910*/  ISETP.NE.U32.AND P2, PT, R92, RZ, PT ;  /* 0x000000ff5c00720c */ /* 0x000fe20003f45070 */
[----:B------:R-:W-:-:S04]  /*3920*/  UISETP.GT.AND UP1, UPT, UR17, 0x1, UPT ;  /* 0x000000011100788c */ /* 0x000fc8000bf24270 */
[----:B-1----:R-:W-:Y:S02]  /*3930*/  USEL UR5, URZ, 0x1, !UP1 ;  /* 0x00000001ff057887 */ /* 0x002fe4000c800000 */
[----:B------:R-:W-:Y:S02]  /*3940*/  USEL UR17, UR17, URZ, !UP1 ;  /* 0x000000ff11117287 */ /* 0x000fe4000c800000 */
[----:B------:R-:W-:-:S04]  /*3950*/  ULOP3.LUT UR5, UR4, UR5, URZ, 0x3c, !UPT ;  /* 0x0000000504057292 */ /* 0x000fc8000f8e3cff */
[----:B------:R-:W-:Y:S08]  /*3960*/  @P2 BRA `(.L_x_10) ;  /* 0xfffffff000942947 */ /* 0x000ff0000383ffff */
.L_x_7:
[----:B------:R-:W-:-:S13]  /*3970*/  ISETP.GE.AND P0, PT, R4, 0x20, PT ;  /* 0x000000200400780c */ /* 0x000fda0003f06270 */
[----:B------:R-:W-:Y:S05]  /*3980*/  @!P0 BRA `(.L_x_11) ;  /* 0x0000000000108947 */ /* 0x000fea0003800000 */
[----:B------:R-:W-:-:S06]  /*3990*/  USHF.L.U32 UR4, UR4, 0x1f, URZ ;  /* 0x0000001f04047899 */ /* 0x000fcc00080006ff */
[----:B------:R-:W-:-:S04]  /*39a0*/  IMAD.U32 R4, RZ, RZ, UR4 ;  /* 0x00000004ff047e24 */ /* 0x000fc8000f8e00ff */
[----:B------:R-:W1:Y:S02]  /*39b0*/  SYNCS.PHASECHK.TRANS64.TRYWAIT P0, [UR13], R4 ;  /* 0x00000004ff0075a7 */ /* 0x000e64000800110d */
[----:B-1----:R-:W-:Y:S05]  /*39c0*/  @!P0 BRA `(.L_x_12) ;  /* 0x00000018000c8947 */ /* 0x002fea0003800000 */
.L_x_11:
[----:B------:R-:W-:Y:S01]  /*39d0*/  BAR.SYNC.DEFER_BLOCKING 0x0 ;  /* 0x0000000000007b1d */ /* 0x000fe20000010000 */
[C---:B------:R-:W-:Y:S01]  /*39e0*/  IMAD.SHL.U32 R40, R39.reuse, 0x10, RZ ;  /* 0x0000001027287824 */ /* 0x040fe200078e00ff */
[----:B0-----:R-:W-:Y:S01]  /*39f0*/  LEA R36, R36, UR20, 0x4 ;  /* 0x0000001424247c11 */ /* 0x001fe2000f8e20ff */
[C---:B------:R-:W-:Y:S01]  /*3a00*/  IMAD.SHL.U32 R42, R39.reuse, 0x80, RZ ;  /* 0x00000080272a7824 */ /* 0x040fe200078e00ff */
[----:B------:R-:W-:Y:S02]  /*3a10*/  LOP3.LUT R44, R38, 0xa, R3, 0xfe, !PT ;  /* 0x0000000a262c7812 */ /* 0x000fe400078efe03 */
[----:B------:R-:W-:Y:S01]  /*3a20*/  LOP3.LUT R41, R40, 0xf0, RZ, 0xc0, !PT ;  /* 0x000000f028297812 */ /* 0x000fe200078ec0ff */
[----:B------:R-:W0:Y:S01]  /*3a30*/  LDCU UR4, c[0x0][0x3b4] ;  /* 0x00007680ff0477ac */ /* 0x000e220008000800 */
[----:B------:R-:W-:Y:S02]  /*3a40*/  LOP3.LUT R42, R42, 0x800, RZ, 0xc0, !PT ;  /* 0x000008002a2a7812 */ /* 0x000fe400078ec0ff */
[----:B------:R-:W-:Y:S01]  /*3a50*/  LOP3.LUT R40, R39, 0x60, RZ, 0xc0, !PT ;  /* 0x0000006027287812 */ /* 0x000fe200078ec0ff */
[----:B------:R-:W1:Y:S01]  /*3a60*/  LDCU.128 UR8, c[0x0][0x390] ;  /* 0x00007200ff0877ac */ /* 0x000e620008000c00 */
[----:B------:R-:W-:-:S02]  /*3a70*/  IADD3 R41, PT, PT, R41, UR20, R42 ;  /* 0x0000001429297c10 */ /* 0x000fc4000fffe02a */
[----:B------:R-:W-:Y:S02]  /*3a80*/  LEA.HI R39, R39, R38, RZ, 0x1a ;  /* 0x0000002627277211 */ /* 0x000fe400078fd0ff */
[----:B------:R-:W-:Y:S01]  /*3a90*/  LOP3.LUT R46, R38, 0x8, R3, 0xfe, !PT ;  /* 0x00000008262e7812 */ /* 0x000fe200078efe03 */
[----:B------:R-:W-:Y:S01]  /*3aa0*/  IMAD R40, R40, 0x8, R41 ;  /* 0x0000000828287824 */ /* 0x000fe200078e0229 */
[----:B------:R-:W2:Y:S02]  /*3ab0*/  @!P1 SYNCS.CCTL.IV [UR20+0x2000] ;  /* 0x00200000ff0099b1 */ /* 0x000ea40008000014 */
[----:B--2---:R-:W-:Y:S01]  /*3ac0*/  BAR.SYNC.DEFER_BLOCKING 0x0 ;  /* 0x0000000000007b1d */ /* 0x004fe20000010000 */
[----:B-1----:R-:W-:-:S05]  /*3ad0*/  ISETP.GE.AND P0, PT, R37, UR10, PT ;  /* 0x0000000a25007c0c */ /* 0x002fca000bf06270 */
[----:B------:R-:W-:Y:S01]  /*3ae0*/  LDTM.16dp32bit_t0_t15.x32 R4, tmem[UR12] ;  /* 0x0000000c000479ee */ /* 0x000fe20008a80000 */
[----:B------:R-:W1:Y:S01]  /*3af0*/  LDTM.16dp32bit_t16_t31.x32 R4, tmem[UR12+0x20] ;  /* 0x0000200c000479ee */ /* 0x000e620008aa0000 */
[----:B------:R-:W2:Y:S01]  /*3b00*/  @!P1 SYNCS.CCTL.IV [UR20+0x2008] ;  /* 0x00200800ff0099b1 */ /* 0x000ea20008000014 */
[----:B------:R-:W-:Y:S01]  /*3b10*/  NOP ;  /* 0x0000000000007918 */ /* 0x000fe20000000000 */
[----:B-1----:R-:W-:Y:S02]  /*3b20*/  F2FP.SATFINITE.E4M3.F32.PACK_AB_MERGE_C R4, R5, R4, RZ ;  /* 0x000000040504723e */ /* 0x002fe400048070ff */
[----:B------:R-:W-:Y:S02]  /*3b30*/  F2FP.SATFINITE.E4M3.F32.PACK_AB_MERGE_C R6, R7, R6, RZ ;  /* 0x000000060706723e */ /* 0x000fe400048070ff */
[----:B------:R-:W-:Y:S02]  /*3b40*/  F2FP.SATFINITE.E4M3.F32.PACK_AB_MERGE_C R8, R9, R8, RZ ;  /* 0x000000080908723e */ /* 0x000fe400048070ff */
[----:B------:R-:W-:-:S02]  /*3b50*/  F2FP.SATFINITE.E4M3.F32.PACK_AB_MERGE_C R12, R13, R12, RZ ;  /* 0x0000000c0d0c723e */ /* 0x000fc400048070ff */
[----:B------:R-:W-:Y:S02]  /*3b60*/  F2FP.SATFINITE.E4M3.F32.PACK_AB_MERGE_C R14, R15, R14, RZ ;  /* 0x0000000e0f0e723e */ /* 0x000fe400048070ff */
[----:B------:R-:W-:Y:S02]  /*3b70*/  F2FP.SATFINITE.E4M3.F32.PACK_AB_MERGE_C R16, R17, R16, RZ ;  /* 0x000000101110723e */ /* 0x000fe400048070ff */
[----:B------:R-:W-:Y:S02]  /*3b80*/  F2FP.SATFINITE.E4M3.F32.PACK_AB_MERGE_C R20, R21, R20, RZ ;  /* 0x000000141514723e */ /* 0x000fe400048070ff */
[----:B------:R-:W-:Y:S02]  /*3b90*/  F2FP.SATFINITE.E4M3.F32.PACK_AB_MERGE_C R22, R23, R22, RZ ;  /* 0x000000161716723e */ /* 0x000fe400048070ff */
[----:B------:R-:W-:Y:S02]  /*3ba0*/  F2FP.SATFINITE.E4M3.F32.PACK_AB_MERGE_C R24, R25, R24, RZ ;  /* 0x000000181918723e */ /* 0x000fe400048070ff */
[----:B------:R-:W-:-:S02]  /*3bb0*/  F2FP.SATFINITE.E4M3.F32.PACK_AB_MERGE_C R18, R19, R18, RZ ;  /* 0x000000121312723e */ /* 0x000fc400048070ff */
[----:B------:R-:W-:Y:S02]  /*3bc0*/  F2FP.SATFINITE.E4M3.F32.PACK_AB_MERGE_C R26, R27, R26, RZ ;  /* 0x0000001a1b1a723e */ /* 0x000fe400048070ff */
[----:B------:R-:W-:Y:S02]  /*3bd0*/  F2FP.SATFINITE.E4M3.F32.PACK_AB_MERGE_C R28, R29, R28, RZ ;  /* 0x0000001c1d1c723e */ /* 0x000fe400048070ff */
[----:B------:R-:W-:Y:S02]  /*3be0*/  LOP3.LUT R19, R4, 0xffff, RZ, 0xc0, !PT ;  /* 0x0000ffff04137812 */ /* 0x000fe400078ec0ff */
[----:B------:R-:W-:Y:S02]  /*3bf0*/  LOP3.LUT R42, R6, 0xffff, RZ, 0xc0, !PT ;  /* 0x0000ffff062a7812 */ /* 0x000fe400078ec0ff */
[----:B------:R-:W-:Y:S02]  /*3c00*/  LOP3.LUT R21, R8, 0xffff, RZ, 0xc0, !PT ;  /* 0x0000ffff08157812 */ /* 0x000fe400078ec0ff */
[----:B------:R-:W-:-:S02]  /*3c10*/  LOP3.LUT R23, R12, 0xffff, RZ, 0xc0, !PT ;  /* 0x0000ffff0c177812 */ /* 0x000fc400078ec0ff */
[----:B------:R-:W-:Y:S02]  /*3c20*/  LOP3.LUT R14, R14, 0xffff, RZ, 0xc0, !PT ;  /* 0x0000ffff0e0e7812 */ /* 0x000fe400078ec0ff */
[----:B------:R-:W-:Y:S02]  /*3c30*/  LOP3.LUT R25, R16, 0xffff, RZ, 0xc0, !PT ;  /* 0x0000ffff10197812 */ /* 0x000fe400078ec0ff */
[----:B------:R-:W-:Y:S02]  /*3c40*/  LOP3.LUT R20, R20, 0xffff, RZ, 0xc0, !PT ;  /* 0x0000ffff14147812 */ /* 0x000fe400078ec0ff */
[----:B------:R-:W-:Y:S02]  /*3c50*/  LOP3.LUT R27, R22, 0xffff, RZ, 0xc0, !PT ;  /* 0x0000ffff161b7812 */ /* 0x000fe400078ec0ff */
[----:B------:R-:W-:Y:S02]  /*3c60*/  LOP3.LUT R29, R24, 0xffff, RZ, 0xc0, !PT ;  /* 0x0000ffff181d7812 */ /* 0x000fe400078ec0ff */
[----:B------:R-:W-:-:S02]  /*3c70*/  F2FP.SATFINITE.E4M3.F32.PACK_AB_MERGE_C R30, R31, R30, RZ ;  /* 0x0000001e1f1e723e */ /* 0x000fc400048070ff */
[----:B------:R-:W-:Y:S02]  /*3c80*/  F2FP.SATFINITE.E4M3.F32.PACK_AB_MERGE_C R32, R33, R32, RZ ;  /* 0x000000202120723e */ /* 0x000fe400048070ff */
[--C-:B------:R-:W-:Y:S02]  /*3c90*/  PRMT R4, R21, 0x3340, R0.reuse ;  /* 0x0000334015047816 */ /* 0x100fe40000000000 */
[--C-:B------:R-:W-:Y:S02]  /*3ca0*/  PRMT R6, R25, 0x3340, R0.reuse ;  /* 0x0000334019067816 */ /* 0x100fe40000000000 */
[----:B------:R-:W-:Y:S02]  /*3cb0*/  PRMT R8, R29, 0x3340, R0 ;  /* 0x000033401d087816 */ /* 0x000fe40000000000 */
[----:B------:R-:W-:Y:S02]  /*3cc0*/  PRMT R5, R19, 0x3340, R42 ;  /* 0x0000334013057816 */ /* 0x000fe4000000002a */
[----:B------:R-:W-:-:S02]  /*3cd0*/  PRMT R7, R23, 0x3340, R14 ;  /* 0x0000334017077816 */ /* 0x000fc4000000000e */
[----:B------:R-:W-:Y:S02]  /*3ce0*/  PRMT R9, R20, 0x3340, R27 ;  /* 0x0000334014097816 */ /* 0x000fe4000000001b */
[----:B------:R-:W-:Y:S02]  /*3cf0*/  F2FP.SATFINITE.E4M3.F32.PACK_AB_MERGE_C R10, R11, R10, RZ ;  /* 0x0000000a0b0a723e */ /* 0x000fe400048070ff */
[----:B------:R-:W-:Y:S02]  /*3d00*/  LOP3.LUT R28, R28, 0xffff, RZ, 0xc0, !PT ;  /* 0x0000ffff1c1c7812 */ /* 0x000fe400078ec0ff */
[----:B------:R-:W-:Y:S02]  /*3d10*/  LOP3.LUT R31, R30, 0xffff, RZ, 0xc0, !PT ;  /* 0x0000ffff1e1f7812 */ /* 0x000fe400078ec0ff */
[----:B------:R-:W-:Y:S02]  /*3d20*/  LOP3.LUT R33, R32, 0xffff, RZ, 0xc0, !PT ;  /* 0x0000ffff20217812 */ /* 0x000fe400078ec0ff */
[----:B------:R-:W-:-:S02]  /*3d30*/  PRMT R11, R5, 0x5410, R4 ;  /* 0x00005410050b7816 */ /* 0x000fc40000000004 */
[----:B------:R-:W-:Y:S02]  /*3d40*/  PRMT R13, R7, 0x5410, R6 ;  /* 0x00005410070d7816 */ /* 0x000fe40000000006 */
[----:B------:R-:W-:Y:S02]  /*3d50*/  PRMT R15, R9, 0x5410, R8 ;  /* 0x00005410090f7816 */ /* 0x000fe40000000008 */
[----:B------:R-:W-:Y:S02]  /*3d60*/  SHF.R.U32.HI R4, RZ, 0x8, R19 ;  /* 0x00000008ff047819 */ /* 0x000fe40000011613 */
[----:B------:R-:W-:Y:S01]  /*3d70*/  SHF.R.U32.HI R5, RZ, 0x8, R42 ;  /* 0x00000008ff057819 */ /* 0x000fe2000001162a */
[----:B------:R-:W-:Y:S01]  /*3d80*/  IMAD.IADD R42, R2, 0x1, R38 ;  /* 0x00000001022a7824 */ /* 0x000fe200078e0226 */
[----:B------:R-:W-:Y:S01]  /*3d90*/  SHF.R.U32.HI R6, RZ, 0x8, R21 ;  /* 0x00000008ff067819 */ /* 0x000fe20000011615 */
[----:B0-----:R-:W-:Y:S01]  /*3da0*/  IMAD R2, R37, UR4, RZ ;  /* 0x0000000425027c24 */ /* 0x001fe2000f8e02ff */
[----:B------:R-:W-:-:S02]  /*3db0*/  SHF.R.U32.HI R7, RZ, 0x8, R23 ;  /* 0x00000008ff077819 */ /* 0x000fc40000011617 */
[----:B------:R-:W-:Y:S02]  /*3dc0*/  SHF.R.U32.HI R8, RZ, 0x8, R14 ;  /* 0x00000008ff087819 */ /* 0x000fe4000001160e */
[----:B------:R-:W-:Y:S02]  /*3dd0*/  SHF.R.U32.HI R9, RZ, 0x8, R25 ;  /* 0x00000008ff097819 */ /* 0x000fe40000011619 */
[----:B------:R-:W-:Y:S02]  /*3de0*/  PRMT R12, R33, 0x3340, R0 ;  /* 0x00003340210c7816 */ /* 0x000fe40000000000 */
[----:B------:R-:W-:Y:S02]  /*3df0*/  PRMT R17, R28, 0x3340, R31 ;  /* 0x000033401c117816 */ /* 0x000fe4000000001f */
[----:B------:R-:W-:Y:S02]  /*3e00*/  LOP3.LUT R4, R4, 0xffff, RZ, 0xc0, !PT ;  /* 0x0000ffff04047812 */ /* 0x000fe400078ec0ff */
[----:B------:R-:W-:-:S02]  /*3e10*/  LOP3.LUT R5, R5, 0xffff, RZ, 0xc0, !PT ;  /* 0x0000ffff05057812 */ /* 0x000fc400078ec0ff */
[----:B------:R-:W-:Y:S02]  /*3e20*/  LOP3.LUT R6, R6, 0xffff, RZ, 0xc0, !PT ;  /* 0x0000ffff06067812 */ /* 0x000fe400078ec0ff */
[----:B------:R-:W-:Y:S02]  /*3e30*/  LOP3.LUT R7, R7, 0xffff, RZ, 0xc0, !PT ;  /* 0x0000ffff07077812 */ /* 0x000fe400078ec0ff */
[----:B------:R-:W-:Y:S02]  /*3e40*/  LOP3.LUT R8, R8, 0xffff, RZ, 0xc0, !PT ;  /* 0x0000ffff08087812 */ /* 0x000fe400078ec0ff */
[----:B------:R-:W-:Y:S02]  /*3e50*/  LOP3.LUT R9, R9, 0xffff, RZ, 0xc0, !PT ;  /* 0x0000ffff09097812 */ /* 0x000fe400078ec0ff */
[----:B------:R-:W-:Y:S02]  /*3e60*/  PRMT R17, R17, 0x5410, R12 ;  /* 0x0000541011117816 */ /* 0x000fe4000000000c */
[----:B------:R-:W-:-:S02]  /*3e70*/  PRMT R19, R4, 0x3340, R5 ;  /* 0x0000334004137816 */ /* 0x000fc40000000005 */
[----:B------:R-:W-:Y:S02]  /*3e80*/  PRMT R12, R6, 0x3340, R1 ;  /* 0x00003340060c7816 */ /* 0x000fe40000000001 */
[----:B------:R-:W-:Y:S02]  /*3e90*/  PRMT R21, R7, 0x3340, R8 ;  /* 0x0000334007157816 */ /* 0x000fe40000000008 */
[----:B------:R-:W-:Y:S02]  /*3ea0*/  PRMT R14, R9, 0x3340, R0 ;  /* 0x00003340090e7816 */ /* 0x000fe40000000000 */
[----:B------:R-:W-:Y:S01]  /*3eb0*/  SHF.R.U32.HI R4, RZ, 0x8, R20 ;  /* 0x00000008ff047819 */ /* 0x000fe20000011614 */
[----:B------:R-:W-:Y:S01]  /*3ec0*/  IMAD.IADD R20, R0, 0x1, R38 ;  /* 0x0000000100147824 */ /* 0x000fe200078e0226 */
[----:B------:R-:W-:Y:S02]  /*3ed0*/  SHF.R.U32.HI R5, RZ, 0x8, R27 ;  /* 0x00000008ff057819 */ /* 0x000fe4000001161b */
[----:B------:R-:W-:-:S02]  /*3ee0*/  SHF.R.U32.HI R6, RZ, 0x8, R29 ;  /* 0x00000008ff067819 */ /* 0x000fc4000001161d */
[----:B------:R-:W-:Y:S02]  /*3ef0*/  SHF.R.U32.HI R7, RZ, 0x8, R28 ;  /* 0x00000008ff077819 */ /* 0x000fe4000001161c */
[----:B------:R-:W-:Y:S02]  /*3f00*/  SHF.R.U32.HI R8, RZ, 0x8, R31 ;  /* 0x00000008ff087819 */ /* 0x000fe4000001161f */
[----:B------:R-:W-:Y:S02]  /*3f10*/  SHF.R.U32.HI R9, RZ, 0x8, R33 ;  /* 0x00000008ff097819 */ /* 0x000fe40000011621 */
[----:B------:R-:W-:Y:S02]  /*3f20*/  LOP3.LUT R4, R4, 0xffff, RZ, 0xc0, !PT ;  /* 0x0000ffff04047812 */ /* 0x000fe400078ec0ff */
[----:B------:R-:W-:Y:S02]  /*3f30*/  LOP3.LUT R5, R5, 0xffff, RZ, 0xc0, !PT ;  /* 0x0000ffff05057812 */ /* 0x000fe400078ec0ff */
[----:B------:R-:W-:-:S02]  /*3f40*/  LOP3.LUT R6, R6, 0xffff, RZ, 0xc0, !PT ;  /* 0x0000ffff06067812 */ /* 0x000fc400078ec0ff */
[----:B------:R-:W-:Y:S02]  /*3f50*/  LOP3.LUT R9, R9, 0xffff, RZ, 0xc0, !PT ;  /* 0x0000ffff09097812 */ /* 0x000fe400078ec0ff */
[----:B------:R-:W-:Y:S02]  /*3f60*/  LOP3.LUT R8, R8, 0xffff, RZ, 0xc0, !PT ;  /* 0x0000ffff08087812 */ /* 0x000fe400078ec0ff */
[----:B------:R-:W-:Y:S02]  /*3f70*/  LOP3.LUT R7, R7, 0xffff, RZ, 0xc0, !PT ;  /* 0x0000ffff07077812 */ /* 0x000fe400078ec0ff */
[----:B------:R-:W-:Y:S02]  /*3f80*/  F2FP.SATFINITE.E4M3.F32.PACK_AB_MERGE_C R34, R35, R34, RZ ;  /* 0x000000222322723e */ /* 0x000fe400048070ff */
[----:B------:R-:W-:Y:S02]  /*3f90*/  PRMT R5, R4, 0x3340, R5 ;  /* 0x0000334004057816 */ /* 0x000fe40000000005 */
[----:B------:R-:W-:-:S02]  /*3fa0*/  PRMT R6, R6, 0x3340, R1 ;  /* 0x0000334006067816 */ /* 0x000fc40000000001 */
[----:B------:R-:W-:Y:S02]  /*3fb0*/  PRMT R9, R9, 0x3340, R0 ;  /* 0x0000334009097816 */ /* 0x000fe40000000000 */
[----:B------:R-:W-:Y:S02]  /*3fc0*/  PRMT R8, R7, 0x3340, R8 ;  /* 0x0000334007087816 */ /* 0x000fe40000000008 */
[----:B------:R-:W-:Y:S02]  /*3fd0*/  PRMT R19, R19, 0x5410, R12 ;  /* 0x0000541013137816 */ /* 0x000fe4000000000c */
[----:B------:R-:W-:Y:S02]  /*3fe0*/  LOP3.LUT R10, R10, 0xffff, RZ, 0xc0, !PT ;  /* 0x0000ffff0a0a7812 */ /* 0x000fe400078ec0ff */
[----:B------:R-:W-:Y:S02]  /*3ff0*/  LOP3.LUT R26, R26, 0xffff, RZ, 0xc0, !PT ;  /* 0x0000ffff1a1a7812 */ /* 0x000fe400078ec0ff */
[----:B------:R-:W-:-:S02]  /*4000*/  PRMT R21, R21, 0x5410, R14 ;  /* 0x0000541015157816 */ /* 0x000fc4000000000e */
[----:B------:R-:W-:Y:S02]  /*4010*/  PRMT R5, R5, 0x5410, R6 ;  /* 0x0000541005057816 */ /* 0x000fe40000000006 */
[----:B------:R-:W-:Y:S02]  /*4020*/  PRMT R27, R8, 0x5410, R9 ;  /* 0x00005410081b7816 */ /* 0x000fe40000000009 */
[----:B------:R-:W-:Y:S02]  /*4030*/  LOP3.LUT R18, R18, 0xffff, RZ, 0xc0, !PT ;  /* 0x0000ffff12127812 */ /* 0x000fe400078ec0ff */
[----:B------:R-:W-:Y:S02]  /*4040*/  LOP3.LUT R34, R34, 0xffff, RZ, 0xc0, !PT ;  /* 0x0000ffff22227812 */ /* 0x000fe400078ec0ff */
[--C-:B------:R-:W-:Y:S02]  /*4050*/  PRMT R8, R11, 0x4210, R10.reuse ;  /* 0x000042100b087816 */ /* 0x100fe4000000000a */
[----:B------:R-:W-:-:S02]  /*4060*/  PRMT R24, R19, 0x5210, R10 ;  /* 0x0000521013187816 */ /* 0x000fc4000000000a */
[----:B------:R-:W-:Y:S02]  /*4070*/  PRMT R10, R15, 0x4210, R26 ;  /* 0x000042100f0a7816 */ /* 0x000fe4000000001a */
[--C-:B------:R-:W-:Y:S02]  /*4080*/  PRMT R9, R13, 0x4210, R18.reuse ;  /* 0x000042100d097816 */ /* 0x100fe40000000012 */
[----:B------:R-:W-:Y:S01]  /*4090*/  PRMT R25, R21, 0x5210, R18 ;  /* 0x0000521015197816 */ /* 0x000fe20000000012 */
[----:B------:R-:W0:Y:S01]  /*40a0*/  LDC R13, c[0x0][0x3b8] ;  /* 0x0000ee00ff0d7b82 */ /* 0x000e220000000800 */
[----:B------:R-:W-:Y:S02]  /*40b0*/  PRMT R26, R5, 0x5210, R26 ;  /* 0x00005210051a7816 */ /* 0x000fe4000000001a */
[--C-:B------:R-:W-:Y:S02]  /*40c0*/  PRMT R11, R17, 0x4210, R34.reuse ;  /* 0x00004210110b7816 */ /* 0x100fe40000000022 */
[----:B------:R-:W-:-:S02]  /*40d0*/  PRMT R27, R27, 0x5210, R34 ;  /* 0x000052101b1b7816 */ /* 0x000fc40000000022 */
[C---:B------:R-:W-:Y:S01]  /*40e0*/  LOP3.LUT R0, R38.reuse, R3, RZ, 0xfc, !PT ;  /* 0x0000000326007212 */ /* 0x040fe200078efcff */
[----:B--2---:R1:W-:Y:S01]  /*40f0*/  STS.128 [R40], R8 ;  /* 0x0000000828007388 */ /* 0x0043e20000000c00 */
[C-C-:B------:R-:W-:Y:S02]  /*4100*/  LOP3.LUT R22, R38.reuse, 0x1c, R3.reuse, 0xfe, !PT ;  /* 0x0000001c26167812 */ /* 0x140fe400078efe03 */
[C-C-:B------:R-:W-:Y:S01]  /*4110*/  LOP3.LUT R28, R38.reuse, 0x16, R3.reuse, 0xfe, !PT ;  /* 0x00000016261c7812 */ /* 0x140fe200078efe03 */
[----:B------:R2:W-:Y:S01]  /*4120*/  STS.128 [R40+0x400], R24 ;  /* 0x0004001828007388 */ /* 0x0005e20000000c00 */
[C-C-:B------:R-:W-:Y:S02]  /*4130*/  LOP3.LUT R30, R38.reuse, 0x14, R3.reuse, 0xfe, !PT ;  /* 0x00000014261e7812 */ /* 0x140fe400078efe03 */
[C-C-:B------:R-:W-:Y:S01]  /*4140*/  LOP3.LUT R32, R38.reuse, 0x12, R3.reuse, 0xfe, !PT ;  /* 0x0000001226207812 */ /* 0x140fe200078efe03 */
[----:B------:R-:W-:Y:S01]  /*4150*/  BAR.SYNC.DEFER_BLOCKING 0x0 ;  /* 0x0000000000007b1d */ /* 0x000fe20000010000 */
[----:B------:R-:W-:-:S02]  /*4160*/  LOP3.LUT R34, R38, 0x10, R3, 0xfe, !PT ;  /* 0x0000001026227812 */ /* 0x000fc400078efe03 */
[C-C-:B------:R-:W-:Y:S02]  /*4170*/  LOP3.LUT R16, R38.reuse, 0x6, R3.reuse, 0xfe, !PT ;  /* 0x0000000626107812 */ /* 0x140fe400078efe03 */
[--C-:B------:R-:W-:Y:S02]  /*4180*/  LOP3.LUT R14, R38, 0x4, R3.reuse, 0xfe, !PT ;  /* 0x00000004260e7812 */ /* 0x100fe400078efe03 */
[C---:B------:R-:W-:Y:S01]  /*4190*/  ISETP.LT.AND P3, PT, R0.reuse, UR11, !P0 ;  /* 0x0000000b00007c0c */ /* 0x040fe2000c761270 */
[CC--:B0-----:R-:W-:Y:S01]  /*41a0*/  IMAD R12, R0.reuse, R13.reuse, RZ ;  /* 0x0000000d000c7224 */ /* 0x0c1fe200078e02ff */
[----:B-1----:R-:W-:Y:S01]  /*41b0*/  LOP3.LUT R8, R0, 0x3c, RZ, 0xfc, !PT ;  /* 0x0000003c00087812 */ /* 0x002fe200078efcff */
[-C--:B------:R-:W-:Y:S01]  /*41c0*/  IMAD R15, R14, R13.reuse, RZ ;  /* 0x0000000d0e0f7224 */ /* 0x080fe200078e02ff */
[----:B------:R-:W-:Y:S01]  /*41d0*/  LOP3.LUT R9, R0, 0x3a, RZ, 0xfc, !PT ;  /* 0x0000003a00097812 */ /* 0x000fe200078efcff */
[-C--:B------:R-:W-:Y:S01]  /*41e0*/  IMAD R17, R16, R13.reuse, RZ ;  /* 0x0000000d10117224 */ /* 0x080fe200078e02ff */
[--C-:B--2---:R-:W-:Y:S01]  /*41f0*/  LOP3.LUT R24, R38, 0x1a, R3.reuse, 0xfe, !PT ;  /* 0x0000001a26187812 */ /* 0x104fe200078efe03 */
[----:B------:R-:W-:Y:S01]  /*4200*/  IMAD R18, R46, R13, RZ ;  /* 0x0000000d2e127224 */ /* 0x000fe200078e02ff */
[----:B------:R-:W-:-:S02]  /*4210*/  LOP3.LUT R26, R38, 0x18, R3, 0xfe, !PT ;  /* 0x00000018261a7812 */ /* 0x000fc400078efe03 */
[C-C-:B------:R-:W-:Y:S02]  /*4220*/  LOP3.LUT R40, R38.reuse, 0xc, R3.reuse, 0xfe, !PT ;  /* 0x0000000c26287812 */ /* 0x140fe400078efe03 */
[----:B------:R-:W-:Y:S02]  /*4230*/  LOP3.LUT R38, R38, 0x2, R3, 0xfe, !PT ;  /* 0x0000000226267812 */ /* 0x000fe400078efe03 */
[----:B------:R-:W-:Y:S02]  /*4240*/  IADD3 R3, P2, PT, R2, UR8, RZ ;  /* 0x0000000802037c10 */ /* 0x000fe4000ff5e0ff */
[----:B------:R-:W-:Y:S01]  /*4250*/  ISETP.LT.AND P1, PT, R8, UR11, !P0 ;  /* 0x0000000b08007c0c */ /* 0x000fe2000c721270 */
[----:B------:R-:W0:Y:S01]  /*4260*/  LDS.128 R4, [R36] ;  /* 0x0000000024047984 */ /* 0x000e220000000c00 */
[----:B------:R-:W-:Y:S01]  /*4270*/  IMAD R11, R38, R13, RZ ;  /* 0x0000000d260b7224 */ /* 0x000fe200078e02ff */
[----:B------:R-:W-:Y:S02]  /*4280*/  LEA.HI.X.SX32 R2, R2, UR9, 0x1, P2 ;  /* 0x0000000902027c11 */ /* 0x000fe400090f0eff */
[----:B------:R-:W-:-:S02]  /*4290*/  IADD3 R8, P4, PT, R12, R3, RZ ;  /* 0x000000030c087210 */ /* 0x000fc40007f9e0ff */
[----:B------:R-:W-:Y:S02]  /*42a0*/  ISETP.LT.AND P5, PT, R38, UR11, !P0 ;  /* 0x0000000b26007c0c */ /* 0x000fe4000c7a1270 */
[----:B------:R-:W-:Y:S02]  /*42b0*/  ISETP.LT.AND P2, PT, R9, UR11, !P0 ;  /* 0x0000000b09007c0c */ /* 0x000fe4000c741270 */
[-C--:B------:R-:W-:Y:S01]  /*42c0*/  LEA.HI.X.SX32 R9, R12, R2.reuse, 0x1, P4 ;  /* 0x000000020c097211 */ /* 0x080fe200020f0eff */
[----:B------:R-:W-:Y:S01]  /*42d0*/  IMAD R12, R13, 0x20, R12 ;  /* 0x000000200d0c7824 */ /* 0x000fe200078e020c */
[C---:B------:R-:W-:Y:S02]  /*42e0*/  IADD3 R10, P6, PT, R11.reuse, R3, RZ ;  /* 0x000000030b0a7210 */ /* 0x040fe40007fde0ff */
[----:B------:R-:W-:Y:S02]  /*42f0*/  ISETP.LT.AND P4, PT, R14, UR11, !P0 ;  /* 0x0000000b0e007c0c */ /* 0x000fe4000c781270 */
[----:B------:R-:W-:-:S02]  /*4300*/  LEA.HI.X.SX32 R11, R11, R2, 0x1, P6 ;  /* 0x000000020b0b7211 */ /* 0x000fc400030f0eff */
[----:B------:R-:W-:-:S04]  /*4310*/  IADD3 R14, P6, PT, R15, R3, RZ ;  /* 0x000000030f0e7210 */ /* 0x000fc80007fde0ff */
[----:B------:R-:W-:Y:S02]  /*4320*/  LEA.HI.X.SX32 R15, R15, R2, 0x1, P6 ;  /* 0x000000020f0f7211 */ /* 0x000fe400030f0eff */
[C---:B0-----:R-:W-:Y:S02]  /*4330*/  PRMT R23, R4.reuse, 0x7770, RZ ;  /* 0x0000777004177816 */ /* 0x041fe400000000ff */
[C---:B------:R-:W-:Y:S02]  /*4340*/  PRMT R21, R4.reuse, 0x7771, RZ ;  /* 0x0000777104157816 */ /* 0x040fe400000000ff */
[----:B------:R-:W-:Y:S01]  /*4350*/  PRMT R19, R4, 0x7772, RZ ;  /* 0x0000777204137816 */ /* 0x000fe200000000ff */
[----:B------:R0:W-:Y:S01]  /*4360*/  @P3 STG.E.U8 desc[UR18][R8.64], R23 ;  /* 0x0000001708003986 */ /* 0x0001e2000c101112 */
[----:B------:R-:W-:Y:S02]  /*4370*/  ISETP.LT.AND P3, PT, R16, UR11, !P0 ;  /* 0x0000000b10007c0c */ /* 0x000fe4000c761270 */
[----:B------:R-:W-:Y:S01]  /*4380*/  IADD3 R16, P6, PT, R17, R3, RZ ;  /* 0x0000000311107210 */ /* 0x000fe20007fde0ff */
[----:B------:R1:W-:Y:S01]  /*4390*/  @P5 STG.E.U8 desc[UR18][R10.64], R21 ;  /* 0x000000150a005986 */ /* 0x0003e2000c101112 */
[----:B------:R-:W-:-:S02]  /*43a0*/  ISETP.LT.AND P5, PT, R46, UR11, !P0 ;  /* 0x0000000b2e007c0c */ /* 0x000fc4000c7a1270 */
[-C--:B------:R-:W-:Y:S01]  /*43b0*/  LEA.HI.X.SX32 R17, R17, R2.reuse, 0x1, P6 ;  /* 0x0000000211117211 */ /* 0x080fe200030f0eff */
[----:B------:R2:W-:Y:S01]  /*43c0*/  @P4 STG.E.U8 desc[UR18][R14.64], R19 ;  /* 0x000000130e004986 */ /* 0x0005e2000c101112 */
[----:B------:R-:W-:Y:S02]  /*43d0*/  ISETP.LT.AND P6, PT, R44, UR11, !P0 ;  /* 0x0000000b2c007c0c */ /* 0x000fe4000c7c1270 */
[----:B------:R-:W-:Y:S02]  /*43e0*/  PRMT R25, R6, 0x7771, RZ ;  /* 0x0000777106197816 */ /* 0x000fe400000000ff */
[----:B0-----:R-:W-:Y:S01]  /*43f0*/  PRMT R23, R4, 0x7773, RZ ;  /* 0x0000777304177816 */ /* 0x001fe200000000ff */
[----:B------:R-:W-:Y:S01]  /*4400*/  IMAD R4, R44, R13, RZ ;  /* 0x0000000d2c047224 */ /* 0x000fe200078e02ff */
[C---:B------:R-:W-:Y:S02]  /*4410*/  IADD3 R8, P4, PT, R18.reuse, R3, RZ ;  /* 0x0000000312087210 */ /* 0x040fe40007f9e0ff */
[----:B-1----:R-:W-:Y:S01]  /*4420*/  PRMT R21, R5, 0x7770, RZ ;  /* 0x0000777005157816 */ /* 0x002fe200000000ff */
[----:B------:R0:W-:Y:S01]  /*4430*/  @P3 STG.E.U8 desc[UR18][R16.64], R23 ;  /* 0x0000001710003986 */ /* 0x0001e2000c101112 */
[----:B------:R-:W-:Y:S01]  /*4440*/  LEA.HI.X.SX32 R9, R18, R2, 0x1, P4 ;  /* 0x0000000212097211 */ /* 0x000fe200020f0eff */
[----:B--2---:R-:W-:Y:S01]  /*4450*/  IMAD R15, R40, R13, RZ ;  /* 0x0000000d280f7224 */ /* 0x004fe200078e02ff */
[----:B------:R-:W-:-:S02]  /*4460*/  IADD3 R10, P3, PT, R4, R3, RZ ;  /* 0x00000003040a7210 */ /* 0x000fc40007f7e0ff */
[----:B------:R-:W-:Y:S01]  /*4470*/  PRMT R19, R5, 0x7771, RZ ;  /* 0x0000777105137816 */ /* 0x000fe200000000ff */
[----:B------:R1:W-:Y:S01]  /*4480*/  @P5 STG.E.U8 desc[UR18][R8.64], R21 ;  /* 0x0000001508005986 */ /* 0x0003e2000c101112 */
[----:B------:R-:W-:Y:S01]  /*4490*/  LEA.HI.X.SX32 R11, R4, R2, 0x1, P3 ;  /* 0x00000002040b7211 */ /* 0x000fe200018f0eff */
[----:B------:R-:W-:Y:S01]  /*44a0*/  IMAD R4, R42, R13, RZ ;  /* 0x0000000d2a047224 */ /* 0x000fe200078e02ff */
[-C--:B------:R-:W-:Y:S02]  /*44b0*/  IADD3 R14, P5, PT, R15, R3.reuse, RZ ;  /* 0x000000030f0e7210 */ /* 0x080fe40007fbe0ff */
[----:B------:R-:W-:Y:S01]  /*44c0*/  ISETP.LT.AND P4, PT, R40, UR11, !P0 ;  /* 0x0000000b28007c0c */ /* 0x000fe2000c781270 */
[----:B------:R2:W-:Y:S01]  /*44d0*/  @P6 STG.E.U8 desc[UR18][R10.64], R19 ;  /* 0x000000130a006986 */ /* 0x0005e2000c101112 */
[----:B------:R-:W-:Y:S02]  /*44e0*/  ISETP.LT.AND P3, PT, R42, UR11, !P0 ;  /* 0x0000000b2a007c0c */ /* 0x000fe4000c761270 */
[----:B0-----:R-:W-:-:S02]  /*44f0*/  IADD3 R16, P6, PT, R4, R3, RZ ;  /* 0x0000000304107210 */ /* 0x001fc40007fde0ff */
[-C--:B------:R-:W-:Y:S01]  /*4500*/  LEA.HI.X.SX32 R15, R15, R2.reuse, 0x1, P5 ;  /* 0x000000020f0f7211 */ /* 0x080fe200028f0eff */
[CC--:B-1----:R-:W-:Y:S01]  /*4510*/  IMAD R8, R34.reuse, R13.reuse, RZ ;  /* 0x0000000d22087224 */ /* 0x0c2fe200078e02ff */
[----:B------:R-:W-:Y:S01]  /*4520*/  ISETP.LT.AND P5, PT, R34, UR11, !P0 ;  /* 0x0000000b22007c0c */ /* 0x000fe2000c7a1270 */
[----:B------:R-:W-:Y:S01]  /*4530*/  IMAD R9, R32, R13, RZ ;  /* 0x0000000d20097224 */ /* 0x000fe200078e02ff */
[----:B------:R-:W-:Y:S02]  /*4540*/  LEA.HI.X.SX32 R17, R4, R2, 0x1, P6 ;  /* 0x0000000204117211 */ /* 0x000fe400030f0eff */
[----:B------:R-:W-:Y:S02]  /*4550*/  IADD3 R4, P6, PT, R8, R3, RZ ;  /* 0x0000000308047210 */ /* 0x000fe40007fde0ff */
[C---:B------:R-:W-:Y:S02]  /*4560*/  PRMT R23, R5.reuse, 0x7772, RZ ;  /* 0x0000777205177816 */ /* 0x040fe400000000ff */
[----:B------:R-:W-:-:S02]  /*4570*/  PRMT R21, R5, 0x7773, RZ ;  /* 0x0000777305157816 */ /* 0x000fc400000000ff */
[-C--:B------:R-:W-:Y:S01]  /*4580*/  LEA.HI.X.SX32 R5, R8, R2.reuse, 0x1, P6 ;  /* 0x0000000208057211 */ /* 0x080fe200030f0eff */
[----:B------:R-:W-:Y:S01]  /*4590*/  IMAD R8, R30, R13, RZ ;  /* 0x0000000d1e087224 */ /* 0x000fe200078e02ff */
[----:B--2---:R-:W-:Y:S01]  /*45a0*/  PRMT R11, R6, 0x7770, RZ ;  /* 0x00007770060b7816 */ /* 0x004fe200000000ff */
[----:B------:R0:W-:Y:S01]  /*45b0*/  @P4 STG.E.U8 desc[UR18][R14.64], R23 ;  /* 0x000000170e004986 */ /* 0x0001e2000c101112 */
[----:B------:R-:W-:Y:S02]  /*45c0*/  ISETP.LT.AND P4, PT, R32, UR11, !P0 ;  /* 0x0000000b20007c0c */ /* 0x000fe4000c781270 */
[C---:B------:R-:W-:Y:S01]  /*45d0*/  IADD3 R18, P6, PT, R9.reuse, R3, RZ ;  /* 0x0000000309127210 */ /* 0x040fe20007fde0ff */
[----:B------:R1:W-:Y:S01]  /*45e0*/  @P3 STG.E.U8 desc[UR18][R16.64], R21 ;  /* 0x0000001510003986 */ /* 0x0003e2000c101112 */
[----:B------:R-:W-:Y:S02]  /*45f0*/  ISETP.LT.AND P3, PT, R30, UR11, !P0 ;  /* 0x0000000b1e007c0c */ /* 0x000fe4000c761270 */
[----:B------:R-:W-:Y:S01]  /*4600*/  LEA.HI.X.SX32 R19, R9, R2, 0x1, P6 ;  /* 0x0000000209137211 */ /* 0x000fe200030f0eff */
[----:B------:R2:W-:Y:S01]  /*4610*/  @P5 STG.E.U8 desc[UR18][R4.64], R11 ;  /* 0x0000000b04005986 */ /* 0x0005e2000c101112 */
[----:B------:R-:W-:-:S02]  /*4620*/  ISETP.LT.AND P6, PT, R28, UR11, !P0 ;  /* 0x0000000b1c007c0c */ /* 0x000fc4000c7c1270 */
[----:B0-----:R-:W-:-:S03]  /*4630*/  IADD3 R14, P5, PT, R8, R3, RZ ;  /* 0x00000003080e7210 */ /* 0x001fc60007fbe0ff */
[----:B------:R0:W-:Y:S01]  /*4640*/  @P4 STG.E.U8 desc[UR18][R18.64], R25 ;  /* 0x0000001912004986 */ /* 0x0001e2000c101112 */
[----:B------:R-:W-:Y:S01]  /*4650*/  PRMT R23, R6, 0x7773, RZ ;  /* 0x0000777306177816 */ /* 0x000fe200000000ff */
[-C--:B-1----:R-:W-:Y:S01]  /*4660*/  IMAD R17, R28, R13.reuse, RZ ;  /* 0x0000000d1c117224 */ /* 0x082fe200078e02ff */
[-C--:B------:R-:W-:Y:S02]  /*4670*/  LEA.HI.X.SX32 R15, R8, R2.reuse, 0x1, P5 ;  /* 0x00000002080f7211 */ /* 0x080fe400028f0eff */
[----:B------:R-:W1:Y:S01]  /*4680*/  LDS.128 R8, [R36+0x800] ;  /* 0x0008000024087984 */ /* 0x000e620000000c00 */
[----:B------:R-:W-:Y:S01]  /*4690*/  PRMT R21, R6, 0x7772, RZ ;  /* 0x0000777206157816 */ /* 0x000fe200000000ff */
[----:B--2---:R-:W-:Y:S01]  /*46a0*/  IMAD R5, R26, R13, RZ ;  /* 0x0000000d1a057224 */ /* 0x004fe200078e02ff */
[C---:B------:R-:W-:Y:S01]  /*46b0*/  IADD3 R16, P4, PT, R17.reuse, R3, RZ ;  /* 0x0000000311107210 */ /* 0x040fe20007f9e0ff */
[CC--:B------:R-:W-:Y:S01]  /*46c0*/  IMAD R6, R24.reuse, R13.reuse, RZ ;  /* 0x0000000d18067224 */ /* 0x0c0fe200078e02ff */
[----:B------:R-:W-:Y:S01]  /*46d0*/  ISETP.LT.AND P5, PT, R24, UR11, !P0 ;  /* 0x0000000b18007c0c */ /* 0x000fe2000c7a1270 */
[----:B------:R2:W-:Y:S01]  /*46e0*/  @P3 STG.E.U8 desc[UR18][R14.64], R21 ;  /* 0x000000150e003986 */ /* 0x0005e2000c101112 */
[----:B------:R-:W-:Y:S01]  /*46f0*/  LEA.HI.X.SX32 R17, R17, R2, 0x1, P4 ;  /* 0x0000000211117211 */ /* 0x000fe200020f0eff */
[----:B0-----:R-:W-:Y:S01]  /*4700*/  IMAD R18, R22, R13, RZ ;  /* 0x0000000d16127224 */ /* 0x001fe200078e02ff */
[----:B------:R-:W-:-:S02]  /*4710*/  ISETP.LT.AND P3, PT, R26, UR11, !P0 ;  /* 0x0000000b1a007c0c */ /* 0x000fc4000c761270 */
[-C--:B------:R-:W-:Y:S01]  /*4720*/  IADD3 R4, P4, PT, R5, R3.reuse, RZ ;  /* 0x0000000305047210 */ /* 0x080fe20007f9e0ff */
[----:B------:R0:W-:Y:S01]  /*4730*/  @P6 STG.E.U8 desc[UR18][R16.64], R23 ;  /* 0x0000001710006986 */ /* 0x0001e2000c101112 */
[----:B------:R-:W-:Y:S02]  /*4740*/  PRMT R25, R7, 0x7770, RZ ;  /* 0x0000777007197816 */ /* 0x000fe400000000ff */
[-C--:B------:R-:W-:Y:S02]  /*4750*/  LEA.HI.X.SX32 R5, R5, R2.reuse, 0x1, P4 ;  /* 0x0000000205057211 */ /* 0x080fe400020f0eff */
[----:B------:R-:W-:Y:S02]  /*4760*/  ISETP.LT.AND P4, PT, R22, UR11, !P0 ;  /* 0x0000000b16007c0c */ /* 0x000fe4000c781270 */
[C---:B--2---:R-:W-:Y:S02]  /*4770*/  IADD3 R14, P6, PT, R6.reuse, R3, RZ ;  /* 0x00000003060e7210 */ /* 0x044fe40007fde0ff */
[----:B------:R-:W-:Y:S01]  /*4780*/  PRMT R21, R7, 0x7771, RZ ;  /* 0x0000777107157816 */ /* 0x000fe200000000ff */
[----:B------:R-:W-:Y:S01]  /*4790*/  @P3 STG.E.U8 desc[UR18][R4.64], R25 ;  /* 0x0000001904003986 */ /* 0x000fe2000c101112 */
[----:B------:R-:W-:Y:S01]  /*47a0*/  LEA.HI.X.SX32 R15, R6, R2, 0x1, P6 ;  /* 0x00000002060f7211 */ /* 0x000fe200030f0eff */
[----:B------:R-:W-:Y:S01]  /*47b0*/  IMAD R6, R20, R13, RZ ;  /* 0x0000000d14067224 */ /* 0x000fe200078e02ff */
[----:B0-----:R-:W-:-:S02]  /*47c0*/  IADD3 R16, P6, PT, R18, R3, RZ ;  /* 0x0000000312107210 */ /* 0x001fc40007fde0ff */
[----:B------:R-:W-:Y:S01]  /*47d0*/  LOP3.LUT R19, R0, 0x20, RZ, 0xfc, !PT ;  /* 0x0000002000137812 */ /* 0x000fe200078efcff */
[----:B------:R0:W-:Y:S01]  /*47e0*/  @P5 STG.E.U8 desc[UR18][R14.64], R21 ;  /* 0x000000150e005986 */ /* 0x0001e2000c101112 */
[----:B------:R-:W-:Y:S01]  /*47f0*/  ISETP.LT.AND P5, PT, R20, UR11, !P0 ;  /* 0x0000000b14007c0c */ /* 0x000fe2000c7a1270 */
[----:B------:R-:W-:Y:S01]  /*4800*/  VIADD R20, R39, 0x3e ;  /* 0x0000003e27147836 */ /* 0x000fe20000000000 */
[----:B------:R-:W-:Y:S02]  /*4810*/  LEA.HI.X.SX32 R17, R18, R2, 0x1, P6 ;  /* 0x0000000212117211 */ /* 0x000fe400030f0eff */
[----:B------:R-:W-:Y:S02]  /*4820*/  PRMT R23, R7, 0x7772, RZ ;  /* 0x0000777207177816 */ /* 0x000fe400000000ff */
[----:B------:R-:W-:Y:S02]  /*4830*/  ISETP.LT.AND P3, PT, R19, UR11, !P0 ;  /* 0x0000000b13007c0c */ /* 0x000fe4000c761270 */
[----:B------:R-:W-:Y:S01]  /*4840*/  LOP3.LUT R19, R0, 0x22, RZ, 0xfc, !PT ;  /* 0x0000002200137812 */ /* 0x000fe200078efcff */
[----:B------:R2:W-:Y:S01]  /*4850*/  @P4 STG.E.U8 desc[UR18][R16.64], R23 ;  /* 0x0000001710004986 */ /* 0x0005e2000c101112 */
[----:B------:R-:W-:Y:S01]  /*4860*/  IADD3 R18, P6, PT, R6, R3, RZ ;  /* 0x0000000306127210 */ /* 0x000fe20007fde0ff */
[----:B0-----:R-:W-:Y:S01]  /*4870*/  IMAD R14, R13, 0x2, R12 ;  /* 0x000000020d0e7824 */ /* 0x001fe200078e020c */
[----:B------:R-:W-:-:S02]  /*4880*/  ISETP.LT.AND P4, PT, R19, UR11, !P0 ;  /* 0x0000000b13007c0c */ /* 0x000fc4000c781270 */
[-C--:B------:R-:W-:Y:S02]  /*4890*/  LEA.HI.X.SX32 R19, R6, R2.reuse, 0x1, P6 ;  /* 0x0000000206137211 */ /* 0x080fe400030f0eff */
[----:B------:R-:W-:Y:S02]  /*48a0*/  PRMT R21, R7, 0x7773, RZ ;  /* 0x0000777307157816 */ /* 0x000fe400000000ff */
[----:B------:R-:W-:Y:S02]  /*48b0*/  IADD3 R4, P6, PT, R12, R3, RZ ;  /* 0x000000030c047210 */ /* 0x000fe40007fde0ff */
[----:B------:R-:W-:Y:S01]  /*48c0*/  LOP3.LUT R6, R0, 0x24, RZ, 0xfc, !PT ;  /* 0x0000002400067812 */ /* 0x000fe200078efcff */
[----:B------:R-:W-:Y:S01]  /*48d0*/  @P5 STG.E.U8 desc[UR18][R18.64], R21 ;  /* 0x0000001512005986 */ /* 0x000fe2000c101112 */
[----:B------:R-:W-:Y:S01]  /*48e0*/  LEA.HI.X.SX32 R5, R12, R2, 0x1, P6 ;  /* 0x000000020c057211 */ /* 0x000fe200030f0eff */
[----:B------:R-:W-:Y:S01]  /*48f0*/  IMAD R12, R13, 0x2, R14 ;  /* 0x000000020d0c7824 */ /* 0x000fe200078e020e */
[----:B-1----:R-:W-:-:S02]  /*4900*/  PRMT R25, R8, 0x7770, RZ ;  /* 0x0000777008197816 */ /* 0x002fc400000000ff */
[----:B------:R-:W-:Y:S01]  /*4910*/  ISETP.LT.AND P5, PT, R6, UR11, !P0 ;  /* 0x0000000b06007c0c */ /* 0x000fe2000c7a1270 */
[----:B--2---:R-:W-:Y:S01]  /*4920*/  IMAD R16, R13, 0x2, R12 ;  /* 0x000000020d107824 */ /* 0x004fe200078e020c */
[----:B------:R-:W-:Y:S01]  /*4930*/  IADD3 R6, P6, PT, R14, R3, RZ ;  /* 0x000000030e067210 */ /* 0x000fe20007fde0ff */
[----:B------:R0:W-:Y:S01]  /*4940*/  @P3 STG.E.U8 desc[UR18][R4.64], R25 ;  /* 0x0000001904003986 */ /* 0x0001e2000c101112 */
[----:B------:R-:W-:Y:S02]  /*4950*/  LOP3.LUT R15, R0, 0x26, RZ, 0xfc, !PT ;  /* 0x00000026000f7812 */ /* 0x000fe400078efcff */
[----:B------:R-:W-:Y:S02]  /*4960*/  LEA.HI.X.SX32 R7, R14, R2, 0x1, P6 ;  /* 0x000000020e077211 */ /* 0x000fe400030f0eff */
[----:B------:R-:W-:Y:S02]  /*4970*/  PRMT R17, R8, 0x7771, RZ ;  /* 0x0000777108117816 */ /* 0x000fe400000000ff */
[----:B------:R-:W-:-:S02]  /*4980*/  ISETP.LT.AND P3, PT, R15, UR11, !P0 ;  /* 0x0000000b0f007c0c */ /* 0x000fc4000c761270 */
[----:B------:R-:W-:Y:S01]  /*4990*/  LOP3.LUT R15, R0, 0x28, RZ, 0xfc, !PT ;  /* 0x00000028000f7812 */ /* 0x000fe200078efcff */
[----:B------:R1:W-:Y:S01]  /*49a0*/  @P4 STG.E.U8 desc[UR18][R6.64], R17 ;  /* 0x0000001106004986 */ /* 0x0003e2000c101112 */
[CC--:B------:R-:W-:Y:S02]  /*49b0*/  IADD3 R14, P6, PT, R12.reuse, R3.reuse, RZ ;  /* 0x000000030c0e7210 */ /* 0x0c0fe40007fde0ff */
[----:B------:R-:W-:Y:S02]  /*49c0*/  ISETP.LT.AND P4, PT, R15, UR11, !P0 ;  /* 0x0000000b0f007c0c */ /* 0x000fe4000c781270 */
[----:B------:R-:W-:Y:S01]  /*49d0*/  LEA.HI.X.SX32 R15, R12, R2, 0x1, P6 ;  /* 0x000000020c0f7211 */ /* 0x000fe200030f0eff */
[----:B------:R-:W-:Y:S01]  /*49e0*/  IMAD R12, R13, 0x2, R16 ;  /* 0x000000020d0c7824 */ /* 0x000fe200078e0210 */
[----:B0-----:R-:W-:Y:S02]  /*49f0*/  IADD3 R4, P6, PT, R16, R3, RZ ;  /* 0x0000000310047210 */ /* 0x001fe40007fde0ff */
[----:B------:R-:W-:-:S02]  /*4a00*/  PRMT R23, R8, 0x7772, RZ ;  /* 0x0000777208177816 */ /* 0x000fc400000000ff */
[----:B------:R-:W-:Y:S02]  /*4a10*/  LOP3.LUT R18, R0, 0x2a, RZ, 0xfc, !PT ;  /* 0x0000002a00127812 */ /* 0x000fe400078efcff */
[-C--:B------:R-:W-:Y:S01]  /*4a20*/  LEA.HI.X.SX32 R5, R16, R2.reuse, 0x1, P6 ;  /* 0x0000000210057211 */ /* 0x080fe200030f0eff */
[----:B------:R0:W-:Y:S01]  /*4a30*/  @P5 STG.E.U8 desc[UR18][R14.64], R23 ;  /* 0x000000170e005986 */ /* 0x0001e2000c101112 */
[----:B------:R-:W-:Y:S01]  /*4a40*/  PRMT R21, R8, 0x7773, RZ ;  /* 0x0000777308157816 */ /* 0x000fe200000000ff */
[----:B------:R-:W-:Y:S01]  /*4a50*/  IMAD R8, R13, 0x2, R12 ;  /* 0x000000020d087824 */ /* 0x000fe200078e020c */
[----:B-1----:R-:W-:Y:S02]  /*4a60*/  IADD3 R6, P5, PT, R12, R3, RZ ;  /* 0x000000030c067210 */ /* 0x002fe40007fbe0ff */
[----:B------:R-:W-:Y:S01]  /*4a70*/  LOP3.LUT R16, R0, 0x2c, RZ, 0xfc, !PT ;  /* 0x0000002c00107812 */ /* 0x000fe200078efcff */
[----:B------:R1:W-:Y:S01]  /*4a80*/  @P3 STG.E.U8 desc[UR18][R4.64], R21 ;  /* 0x0000001504003986 */ /* 0x0003e2000c101112 */
[----:B------:R-:W-:Y:S01]  /*4a90*/  ISETP.LT.AND P6, PT, R18, UR11, !P0 ;  /* 0x0000000b12007c0c */ /* 0x000fe2000c7c1270 */
[----:B------:R-:W-:Y:S01]  /*4aa0*/  VIADD R18, R39, 0x2e ;  /* 0x0000002e27127836 */ /* 0x000fe20000000000 */
[----:B------:R-:W-:Y:S01]  /*4ab0*/  LEA.HI.X.SX32 R7, R12, R2, 0x1, P5 ;  /* 0x000000020c077211 */ /* 0x000fe200028f0eff */
[----:B------:R-:W-:Y:S01]  /*4ac0*/  IMAD R12, R13, 0x2, R8 ;  /* 0x000000020d0c7824 */ /* 0x000fe200078e0208 */
[----:B------:R-:W-:-:S02]  /*4ad0*/  ISETP.LT.AND P3, PT, R16, UR11, !P0 ;  /* 0x0000000b10007c0c */ /* 0x000fc4000c761270 */
[C---:B------:R-:W-:Y:S02]  /*4ae0*/  IADD3 R16, P5, PT, R8.reuse, R3, RZ ;  /* 0x0000000308107210 */ /* 0x040fe40007fbe0ff */
[C---:B------:R-:W-:Y:S02]  /*4af0*/  PRMT R19, R9.reuse, 0x7770, RZ ;  /* 0x0000777009137816 */ /* 0x040fe400000000ff */
[-C--:B------:R-:W-:Y:S01]  /*4b00*/  LEA.HI.X.SX32 R17, R8, R2.reuse, 0x1, P5 ;  /* 0x0000000208117211 */ /* 0x080fe200028f0eff */
[----:B------:R-:W-:Y:S01]  /*4b10*/  IMAD R8, R18, R13, RZ ;  /* 0x0000000d12087224 */ /* 0x000fe200078e02ff */
[----:B0-----:R-:W-:Y:S01]  /*4b20*/  PRMT R23, R9, 0x7771, RZ ;  /* 0x0000777109177816 */ /* 0x001fe200000000ff */
[----:B------:R0:W-:Y:S01]  /*4b30*/  @P4 STG.E.U8 desc[UR18][R6.64], R19 ;  /* 0x0000001306004986 */ /* 0x0001e2000c101112 */
[----:B-1----:R-:W-:Y:S02]  /*4b40*/  IADD3 R4, P5, PT, R12, R3, RZ ;  /* 0x000000030c047210 */ /* 0x002fe40007fbe0ff */
[----:B------:R-:W-:Y:S01]  /*4b50*/  ISETP.LT.AND P4, PT, R18, UR11, !P0 ;  /* 0x0000000b12007c0c */ /* 0x000fe2000c781270 */
[----:B------:R1:W-:Y:S01]  /*4b60*/  @P6 STG.E.U8 desc[UR18][R16.64], R23 ;  /* 0x0000001710006986 */ /* 0x0003e2000c101112 */
[----:B------:R-:W-:Y:S01]  /*4b70*/  LEA.HI.X.SX32 R5, R12, R2, 0x1, P5 ;  /* 0x000000020c057211 */ /* 0x000fe200028f0eff */
[----:B------:R-:W-:Y:S01]  /*4b80*/  IMAD R12, R13, 0x4, R12 ;  /* 0x000000040d0c7824 */ /* 0x000fe200078e020c */
[----:B------:R-:W-:-:S02]  /*4b90*/  PRMT R21, R9, 0x7772, RZ ;  /* 0x0000777209157816 */ /* 0x000fc400000000ff */
[----:B------:R-:W-:Y:S02]  /*4ba0*/  LOP3.LUT R15, R0, 0x30, RZ, 0xfc, !PT ;  /* 0x00000030000f7812 */ /* 0x000fe400078efcff */
[----:B------:R-:W-:Y:S01]  /*4bb0*/  IADD3 R14, P6, PT, R8, R3, RZ ;  /* 0x00000003080e7210 */ /* 0x000fe20007fde0ff */
[----:B------:R-:W-:Y:S01]  /*4bc0*/  @P3 STG.E.U8 desc[UR18][R4.64], R21 ;  /* 0x0000001504003986 */ /* 0x000fe2000c101112 */
[----:B0-----:R-:W-:Y:S02]  /*4bd0*/  LOP3.LUT R6, R0, 0x32, RZ, 0xfc, !PT ;  /* 0x0000003200067812 */ /* 0x001fe400078efcff */
[----:B------:R-:W-:Y:S01]  /*4be0*/  ISETP.LT.AND P5, PT, R15, UR11, !P0 ;  /* 0x0000000b0f007c0c */ /* 0x000fe2000c7a1270 */
[----:B-1----:R-:W-:Y:S01]  /*4bf0*/  IMAD R16, R13, 0x2, R12 ;  /* 0x000000020d107824 */ /* 0x002fe200078e020c */
[----:B------:R-:W-:Y:S02]  /*4c00*/  LEA.HI.X.SX32 R15, R8, R2, 0x1, P6 ;  /* 0x00000002080f7211 */ /* 0x000fe400030f0eff */
[----:B------:R-:W-:-:S02]  /*4c10*/  PRMT R19, R9, 0x7773, RZ ;  /* 0x0000777309137816 */ /* 0x000fc400000000ff */
[----:B------:R-:W-:Y:S02]  /*4c20*/  ISETP.LT.AND P3, PT, R6, UR11, !P0 ;  /* 0x0000000b06007c0c */ /* 0x000fe4000c761270 */
[-C--:B------:R-:W-:Y:S01]  /*4c30*/  IADD3 R6, P6, PT, R12, R3.reuse, RZ ;  /* 0x000000030c067210 */ /* 0x080fe20007fde0ff */
[----:B------:R0:W-:Y:S01]  /*4c40*/  @P4 STG.E.U8 desc[UR18][R14.64], R19 ;  /* 0x000000130e004986 */ /* 0x0001e2000c101112 */
[----:B------:R-:W-:Y:S02]  /*4c50*/  LOP3.LUT R8, R0, 0x36, RZ, 0xfc, !PT ;  /* 0x0000003600087812 */ /* 0x000fe400078efcff */
[----:B------:R-:W-:Y:S01]  /*4c60*/  LEA.HI.X.SX32 R7, R12, R2, 0x1, P6 ;  /* 0x000000020c077211 */ /* 0x000fe200030f0eff */
[----:B------:R-:W-:Y:S01]  /*4c70*/  IMAD R12, R13, 0x2, R16 ;  /* 0x000000020d0c7824 */ /* 0x000fe200078e0210 */
[----:B------:R-:W-:Y:S02]  /*4c80*/  ISETP.LT.AND P4, PT, R8, UR11, !P0 ;  /* 0x0000000b08007c0c */ /* 0x000fe4000c781270 */
[----:B------:R-:W-:-:S02]  /*4c90*/  IADD3 R8, P6, PT, R16, R3, RZ ;  /* 0x0000000310087210 */ /* 0x000fc40007fde0ff */
[----:B------:R-:W-:Y:S02]  /*4ca0*/  PRMT R17, R10, 0x7770, RZ ;  /* 0x000077700a117816 */ /* 0x000fe400000000ff */
[----:B------:R-:W-:Y:S01]  /*4cb0*/  LEA.HI.X.SX32 R9, R16, R2, 0x1, P6 ;  /* 0x0000000210097211 */ /* 0x000fe200030f0eff */
[C---:B0-----:R-:W-:Y:S01]  /*4cc0*/  IMAD R14, R13.reuse, 0x2, R12 ;  /* 0x000000020d0e7824 */ /* 0x041fe200078e020c */
[----:B------:R-:W-:Y:S01]  /*4cd0*/  PRMT R21, R10, 0x7771, RZ ;  /* 0x000077710a157816 */ /* 0x000fe200000000ff */
[----:B------:R0:W-:Y:S01]  /*4ce0*/  @P5 STG.E.U8 desc[UR18][R6.64], R17 ;  /* 0x0000001106005986 */ /* 0x0001e2000c101112 */
[C---:B------:R-:W-:Y:S01]  /*4cf0*/  LOP3.LUT R4, R0.reuse, 0x34, RZ, 0xfc, !PT ;  /* 0x0000003400047812 */ /* 0x040fe200078efcff */
[C---:B------:R-:W-:Y:S01]  /*4d00*/  IMAD R16, R13.reuse, 0x2, R14 ;  /* 0x000000020d107824 */ /* 0x040fe200078e020e */
[----:B------:R-:W-:Y:S01]  /*4d10*/  LOP3.LUT R0, R0, 0x38, RZ, 0xfc, !PT ;  /* 0x0000003800007812 */ /* 0x000fe200078efcff */
[----:B------:R1:W-:Y:S01]  /*4d20*/  @P3 STG.E.U8 desc[UR18][R8.64], R21 ;  /* 0x0000001508003986 */ /* 0x0003e2000c101112 */
[----:B------:R-:W-:Y:S01]  /*4d30*/  ISETP.LT.AND P5, PT, R4, UR11, !P0 ;  /* 0x0000000b04007c0c */ /* 0x000fe2000c7a1270 */
[----:B------:R-:W-:Y:S01]  /*4d40*/  IMAD R18, R13, 0x2, R16 ;  /* 0x000000020d127824 */ /* 0x000fe200078e0210 */
[----:B------:R-:W-:Y:S01]  /*4d50*/  IADD3 R4, P3, PT, R12, R3, RZ ;  /* 0x000000030c047210 */ /* 0x000fe20007f7e0ff */
[----:B------:R-:W-:Y:S01]  /*4d60*/  IMAD R19, R20, R13, RZ ;  /* 0x0000000d14137224 */ /* 0x000fe200078e02ff */
[----:B------:R-:W-:-:S02]  /*4d70*/  PRMT R25, R10, 0x7772, RZ ;  /* 0x000077720a197816 */ /* 0x000fc400000000ff */
[-C--:B------:R-:W-:Y:S01]  /*4d80*/  LEA.HI.X.SX32 R5, R12, R2.reuse, 0x1, P3 ;  /* 0x000000020c057211 */ /* 0x080fe200018f0eff */
[----:B0-----:R-:W-:Y:S01]  /*4d90*/  IMAD R17, R13, 0x2, R18 ;  /* 0x000000020d117824 */ /* 0x001fe200078e0212 */
[-C--:B------:R-:W-:Y:S02]  /*4da0*/  IADD3 R12, P3, PT, R16, R3.reuse, RZ ;  /* 0x00000003100c7210 */ /* 0x080fe40007f7e0ff */
[-C--:B------:R-:W-:Y:S02]  /*4db0*/  IADD3 R6, P6, PT, R14, R3.reuse, RZ ;  /* 0x000000030e067210 */ /* 0x080fe40007fde0ff */
[-C--:B------:R-:W-:Y:S01]  /*4dc0*/  LEA.HI.X.SX32 R13, R16, R2.reuse, 0x1, P3 ;  /* 0x00000002100d7211 */ /* 0x080fe200018f0eff */
[----:B------:R0:W-:Y:S01]  /*4dd0*/  @P5 STG.E.U8 desc[UR18][R4.64], R25 ;  /* 0x0000001904005986 */ /* 0x0001e2000c101112 */
[----:B-1----:R-:W-:Y:S02]  /*4de0*/  IADD3 R8, P3, PT, R17, R3, RZ ;  /* 0x0000000311087210 */ /* 0x002fe40007f7e0ff */
[----:B------:R-:W-:-:S02]  /*4df0*/  LEA.HI.X.SX32 R7, R14, R2, 0x1, P6 ;  /* 0x000000020e077211 */ /* 0x000fc400030f0eff */
[-C--:B------:R-:W-:Y:S02]  /*4e00*/  IADD3 R14, P6, PT, R18, R3.reuse, RZ ;  /* 0x00000003120e7210 */ /* 0x080fe40007fde0ff */
[-C--:B------:R-:W-:Y:S02]  /*4e10*/  LEA.HI.X.SX32 R9, R17, R2.reuse, 0x1, P3 ;  /* 0x0000000211097211 */ /* 0x080fe400018f0eff */
[----:B------:R-:W-:Y:S02]  /*4e20*/  ISETP.LT.AND P3, PT, R0, UR11, !P0 ;  /* 0x0000000b00007c0c */ /* 0x000fe4000c761270 */
[----:B------:R-:W-:Y:S02]  /*4e30*/  LEA.HI.X.SX32 R15, R18, R2, 0x1, P6 ;  /* 0x00000002120f7211 */ /* 0x000fe400030f0eff */
[----:B------:R-:W-:Y:S02]  /*4e40*/  IADD3 R16, P6, PT, R19, R3, RZ ;  /* 0x0000000313107210 */ /* 0x000fe40007fde0ff */
[----:B------:R-:W-:-:S02]  /*4e50*/  ISETP.LT.AND P0, PT, R20, UR11, !P0 ;  /* 0x0000000b14007c0c */ /* 0x000fc4000c701270 */
[----:B------:R-:W-:Y:S02]  /*4e60*/  LEA.HI.X.SX32 R17, R19, R2, 0x1, P6 ;  /* 0x0000000213117211 */ /* 0x000fe400030f0eff */
[----:B------:R-:W-:Y:S02]  /*4e70*/  PRMT R23, R10, 0x7773, RZ ;  /* 0x000077730a177816 */ /* 0x000fe400000000ff */
[C---:B------:R-:W-:Y:S02]  /*4e80*/  PRMT R3, R11.reuse, 0x7773, RZ ;  /* 0x000077730b037816 */ /* 0x040fe400000000ff */
[C---:B------:R-:W-:Y:S01]  /*4e90*/  PRMT R19, R11.reuse, 0x7772, RZ ;  /* 0x000077720b137816 */ /* 0x040fe200000000ff */
[----:B------:R0:W-:Y:S01]  /*4ea0*/  @P4 STG.E.U8 desc[UR18][R6.64], R23 ;  /* 0x0000001706004986 */ /* 0x0001e2000c101112 */
[C---:B------:R-:W-:Y:S02]  /*4eb0*/  PRMT R21, R11.reuse, 0x7771, RZ ;  /* 0x000077710b157816 */ /* 0x040fe400000000ff */
[----:B------:R-:W-:-:S05]  /*4ec0*/  PRMT R11, R11, 0x7770, RZ ;  /* 0x000077700b0b7816 */ /* 0x000fca00000000ff */
[----:B------:R0:W-:Y:S04]  /*4ed0*/  @P3 STG.E.U8 desc[UR18][R12.64], R11 ;  /* 0x0000000b0c003986 */ /* 0x0001e8000c101112 */
[----:B------:R0:W-:Y:S04]  /*4ee0*/  @P2 STG.E.U8 desc[UR18][R14.64], R21 ;  /* 0x000000150e002986 */ /* 0x0001e8000c101112 */
[----:B------:R0:W-:Y:S04]  /*4ef0*/  @P1 STG.E.U8 desc[UR18][R8.64], R19 ;  /* 0x0000001308001986 */ /* 0x0001e8000c101112 */
[----:B------:R0:W-:Y:S01]  /*4f00*/  @P0 STG.E.U8 desc[UR18][R16.64], R3 ;  /* 0x0000000310000986 */ /* 0x0001e2000c101112 */
[----:B------:R-:W-:Y:S06]  /*4f10*/  BAR.SYNC.DEFER_BLOCKING 0x0 ;  /* 0x0000000000007b1d */ /* 0x000fec0000010000 */
[----:B------:R-:W-:Y:S05]  /*4f20*/  BRA.U UP0, `(.L_x_13) ;  /* 0x0000000100a07547 */ /* 0x000fea000b800000 */
[----:B------:R-:W1:Y:S01]  /*4f30*/  S2UR UR5, SR_CgaCtaId ;  /* 0x00000000000579c3 */ /* 0x000e620000008800 */
[----:B------:R-:W-:Y:S01]  /*4f40*/  NOP ;  /* 0x0000000000007918 */ /* 0x000fe20000000000 */
[----:B------:R-:W-:Y:S01]  /*4f50*/  UMOV UR4, 0x50 ;  /* 0x0000005000047882 */ /* 0x000fe20000000000 */
[----:B------:R-:W-:Y:S02]  /*4f60*/  IMAD.U32 R0, RZ, RZ, UR21 ;  /* 0x00000015ff007e24 */ /* 0x000fe4000f8e00ff */
[----:B0-----:R-:W-:Y:S02]  /*4f70*/  IMAD.MOV.U32 R3, RZ, RZ, 0x3 ;  /* 0x00000003ff037424 */ /* 0x001fe400078e00ff */
[----:B------:R-:W-:Y:S01]  /*4f80*/  IMAD.MOV.U32 R7, RZ, RZ, 0x1 ;  /* 0x00000001ff077424 */ /* 0x000fe200078e00ff */
[----:B------:R-:W-:-:S04]  /*4f90*/  LOP3.LUT R0, R0, 0xffff, RZ, 0xc0, !PT ;  /* 0x0000ffff00007812 */ /* 0x000fc800078ec0ff */
[----:B------:R-:W-:-:S05]  /*4fa0*/  SHF.R.U32.HI R0, RZ, 0x5, R0 ;  /* 0x00000005ff007819 */ /* 0x000fca0000011600 */
[----:B------:R-:W-:Y:S01]  /*4fb0*/  VIADD R2, R0, 0x10 ;  /* 0x0000001000027836 */ /* 0x000fe20000000000 */
[----:B------:R-:W-:Y:S01]  /*4fc0*/  SHF.L.U32 R0, R3, R0, RZ ;  /* 0x0000000003007219 */ /* 0x000fe200000006ff */
[----:B-1----:R-:W-:-:S03]  /*4fd0*/  ULEA UR6, UR5, UR4, 0x18 ;  /* 0x0000000405067291 */ /* 0x002fc6000f8ec0ff */
[----:B------:R-:W-:-:S04]  /*4fe0*/  SHF.L.U32 R3, R7, R2, RZ ;  /* 0x0000000207037219 */ /* 0x000fc800000006ff */
[----:B------:R-:W-:Y:S02]  /*4ff0*/  LOP3.LUT R0, R3, R0, RZ, 0xfc, !PT ;  /* 0x0000000003007212 */ /* 0x000fe400078efcff */
[----:B------:R-:W0:Y:S02]  /*5000*/  LDS R5, [UR6] ;  /* 0x00000006ff057984 */ /* 0x000e240008000800 */
[C---:B------:R-:W-:Y:S02]  /*5010*/  LOP3.LUT R2, R0.reuse, 0xffff, RZ, 0xc0, !PT ;  /* 0x0000ffff00027812 */ /* 0x040fe400078ec0ff */
[----:B0-----:R-:W-:-:S04]  /*5020*/  LOP3.LUT R3, R0, 0xffff, R5, 0x80, !PT ;  /* 0x0000ffff00037812 */ /* 0x001fc800078e8005 */
[----:B------:R-:W-:-:S13]  /*5030*/  ISETP.NE.AND P0, PT, R3, R2, PT ;  /* 0x000000020300720c */ /* 0x000fda0003f05270 */
[----:B------:R-:W-:Y:S05]  /*5040*/  @P0 BRA `(.L_x_14) ;  /* 0x0000000000500947 */ /* 0x000fea0003800000 */
[----:B------:R-:W-:Y:S02]  /*5050*/  SHF.R.U32.HI R5, RZ, 0x10, R5 ;  /* 0x00000010ff057819 */ /* 0x000fe40000011605 */
[----:B------:R-:W-:-:S04]  /*5060*/  SHF.R.U32.HI R2, RZ, 0x10, R0 ;  /* 0x00000010ff027819 */ /* 0x000fc80000011600 */
[----:B------:R-:W-:-:S04]  /*5070*/  LOP3.LUT R5, R5, R2, RZ, 0xc0, !PT ;  /* 0x0000000205057212 */ /* 0x000fc800078ec0ff */
[----:B------:R-:W-:-:S13]  /*5080*/  ISETP.NE.AND P0, PT, R5, R2, PT ;  /* 0x000000020500720c */ /* 0x000fda0003f05270 */
[----:B------:R-:W-:Y:S05]  /*5090*/  @P0 BRA `(.L_x_15) ;  /* 0x0000000000300947 */ /* 0x000fea0003800000 */
[----:B------:R-:W-:Y:S01]  /*50a0*/  R2UR UR4, R0 ;  /* 0x00000000000472ca */ /* 0x000fe200000e0000 */
[----:B------:R-:W-:Y:S01]  /*50b0*/  VOTEU.ANY UR5, UPT, PT ;  /* 0x0000000000057886 */ /* 0x000fe200038e0100 */
[----:B------:R-:W0:Y:S01]  /*50c0*/  S2R R0, SR_LANEID ;  /* 0x0000000000007919 */ /* 0x000e220000000000 */
[----:B------:R-:W-:-:S10]  /*50d0*/  UFLO.U32 UR5, UR5 ;  /* 0x00000005000572bd */ /* 0x000fd400080e0000 */
[----:B------:R-:W-:-:S06]  /*50e0*/  ULOP3.LUT UR4, URZ, UR4, URZ, 0x33, !UPT ;  /* 0x00000004ff047292 */ /* 0x000fcc000f8e33ff */
[----:B------:R-:W-:-:S04]  /*50f0*/  IMAD.U32 R2, RZ, RZ, UR4 ;  /* 0x00000004ff027e24 */ /* 0x000fc8000f8e00ff */
[----:B------:R-:W1:Y:S02]  /*5100*/  REDUX UR7, R2 ;  /* 0x00000000020773c4 */ /* 0x000e640000000000 */
[----:B------:R2:W-:Y:S01]  /*5110*/  UTCATOMSWS.AND URZ, UR4 ;  /* 0x0000000400ff79e3 */ /* 0x0005e20008000000 */
[----:B0-----:R-:W-:Y:S01]  /*5120*/  ISETP.EQ.U32.AND P0, PT, R0, UR5, PT ;  /* 0x0000000500007c0c */ /* 0x001fe2000bf02070 */
[----:B-1----:R-:W-:-:S12]  /*5130*/  IMAD.U32 R0, RZ, RZ, UR7 ;  /* 0x00000007ff007e24 */ /* 0x002fd8000f8e00ff */
[----:B------:R2:W-:Y:S01]  /*5140*/  @P0 ATOMS.AND RZ, [UR6], R0 ;  /* 0x00000000ffff098c */ /* 0x0005e2000a800006 */
[----:B------:R-:W-:Y:S05]  /*5150*/  BRA `(.L_x_13) ;  /* 0x0000000000147947 */ /* 0x000fea0003800000 */
.L_x_15:
[----:B------:R-:W-:-:S07]  /*5160*/  MOV R2, 0x5180 ;  /* 0x0000518000027802 */ /* 0x000fce0000000f00 */
[----:B------:R-:W-:Y:S05]  /*5170*/  CALL.REL.NOINC `($__internal_0_$__cuda_sm10x_tcgen05_guardrail_trap_col_being_dealloced_not_returned_by_alloc) ;  /* 0x00000000002c7944 */ /* 0x000fea0003c00000 */
[----:B------:R-:W-:Y:S05]  /*5180*/  BRA `(.L_x_13) ;  /* 0x0000000000087947 */ /* 0x000fea0003800000 */
.L_x_14:
[----:B------:R-:W-:-:S07]  /*5190*/  MOV R2, 0x51b0 ;  /* 0x000051b000027802 */ /* 0x000fce0000000f00 */
[----:B------:R-:W-:Y:S05]  /*51a0*/  CALL.REL.NOINC `($__internal_2_$__cuda_sm10x_tcgen05_guardrail_trap_unallocated_columns_being_dealloced) ;  /* 0x0000000000387944 */ /* 0x000fea0003c00000 */
.L_x_13:
[----:B------:R-:W-:Y:S01]  /*51b0*/  NOP ;  /* 0x0000000000007918 */ /* 0x000fe20000000000 */
[----:B--2---:R-:W-:Y:S05]  /*51c0*/  EXIT ;  /* 0x000000000000794d */ /* 0x004fea0003800000 */
.L_x_8:
[----:B------:R-:W0:Y:S02]  /*51d0*/  SYNCS.PHASECHK.TRANS64.TRYWAIT P2, [UR13], R62 ;  /* 0x0000003eff0075a7 */ /* 0x000e24000804110d */
[----:B0-----:R-:W-:Y:S05]  /*51e0*/  @!P2 BRA `(.L_x_8) ;  /* 0xfffffffc00f8a947 */ /* 0x001fea000383ffff */
[----:B------:R-:W-:Y:S05]  /*51f0*/  BRA `(.L_x_16) ;  /* 0xffffffdc00887947 */ /* 0x000fea000383ffff */
.L_x_12:
[----:B------:R-:W1:Y:S02]  /*5200*/  SYNCS.PHASECHK.TRANS64.TRYWAIT P0, [UR13], R4 ;  /* 0x00000004ff0075a7 */ /* 0x000e64000800110d */
[----:B-1----:R-:W-:Y:S05]  /*5210*/  @!P0 BRA `(.L_x_12) ;  /* 0xfffffffc00f88947 */ /* 0x002fea000383ffff */
[----:B------:R-:W-:Y:S05]  /*5220*/  BRA `(.L_x_11) ;  /* 0xffffffe400e87947 */ /* 0x000fea000383ffff */
        .weak           $__internal_0_$__cuda_sm10x_tcgen05_guardrail_trap_col_being_dealloced_not_returned_by_alloc
        .type           $__internal_0_$__cuda_sm10x_tcgen05_guardrail_trap_col_being_dealloced_not_returned_by_alloc,@function
        .size           $__internal_0_$__cuda_sm10x_tcgen05_guardrail_trap_col_being_dealloced_not_returned_by_alloc,($__internal_1_$__cuda_sm10x_tcgen05_guardrail_trap_phase_invalid_during_alloc - $__internal_0_$__cuda_sm10x_tcgen05_guardrail_trap_col_being_dealloced_not_returned_by_alloc)
$__internal_0_$__cuda_sm10x_tcgen05_guardrail_trap_col_being_dealloced_not_returned_by_alloc:
[----:B------:R-:W-:Y:S05]  /*5230*/  BPT.TRAP 0x1 ;  /* 0x000000040000795c */ /* 0x000fea0000300000 */
[----:B------:R-:W-:-:S04]  /*5240*/  IMAD.MOV.U32 R3, RZ, RZ, 0x0 ;  /* 0x00000000ff037424 */ /* 0x000fc800078e00ff */
[----:B------:R-:W-:Y:S05]  /*5250*/  RET.REL.NODEC R2 `(matmul_kernel) ;  /* 0xffffffac02687950 */ /* 0x000fea0003c3ffff */
        .weak           $__internal_1_$__cuda_sm10x_tcgen05_guardrail_trap_phase_invalid_during_alloc
        .type           $__internal_1_$__cuda_sm10x_tcgen05_guardrail_trap_phase_invalid_during_alloc,@function
        .size           $__internal_1_$__cuda_sm10x_tcgen05_guardrail_trap_phase_invalid_during_alloc,($__internal_2_$__cuda_sm10x_tcgen05_guardrail_trap_unallocated_columns_being_dealloced - $__internal_1_$__cuda_sm10x_tcgen05_guardrail_trap_phase_invalid_during_alloc)
$__internal_1_$__cuda_sm10x_tcgen05_guardrail_trap_phase_invalid_during_alloc:
[----:B------:R-:W-:Y:S05]  /*5260*/  BPT.TRAP 0x1 ;  /* 0x000000040000795c */ /* 0x000fea0000300000 */
[----:B------:R-:W-:-:S04]  /*5270*/  IMAD.MOV.U32 R3, RZ, RZ, 0x0 ;  /* 0x00000000ff037424 */ /* 0x000fc800078e00ff */
[----:B------:R-:W-:Y:S05]  /*5280*/  RET.REL.NODEC R2 `(matmul_kernel) ;  /* 0xffffffac025c7950 */ /* 0x000fea0003c3ffff */
        .weak           $__internal_2_$__cuda_sm10x_tcgen05_guardrail_trap_unallocated_columns_being_dealloced
        .type           $__internal_2_$__cuda_sm10x_tcgen05_guardrail_trap_unallocated_columns_being_dealloced,@function
        .size           $__internal_2_$__cuda_sm10x_tcgen05_guardrail_trap_unallocated_columns_being_dealloced,(.L_x_20 - $__internal_2_$__cuda_sm10x_tcgen05_guardrail_trap_unallocated_columns_being_dealloced)
$__internal_2_$__cuda_sm10x_tcgen05_guardrail_trap_unallocated_columns_being_dealloced:
[----:B------:R-:W-:Y:S05]  /*5290*/  BPT.TRAP 0x1 ;  /* 0x000000040000795c */ /* 0x000fea0000300000 */
[----:B------:R-:W-:-:S04]  /*52a0*/  IMAD.MOV.U32 R3, RZ, RZ, 0x0 ;  /* 0x00000000ff037424 */ /* 0x000fc800078e00ff */
[----:B------:R-:W-:Y:S05]  /*52b0*/  RET.REL.NODEC R2 `(matmul_kernel) ;  /* 0xffffffac02507950 */ /* 0x000fea0003c3ffff */
.L_x_17:
[----:B------:R-:W-:-:S00]  /*52c0*/  BRA `(.L_x_17) ;  /* 0xfffffffc00fc7947 */ /* 0x000fc0000383ffff */
[----:B------:R-:W-:-:S00]  /*52d0*/  NOP ;  /* 0x0000000000007918 */ /* 0x000fc00000000000 */
        /* <DEDUP_REMOVED lines=10> */
.L_x_20:


//--------------------- .nv.shared.matmul_kernel  --------------------------
	.section	.nv.shared.matmul_kernel,"aw",@nobits
	.sectionflags	@""
	.align	16
	.zero		1024


//--------------------- .nv.shared.reserved.0     --------------------------
	.section	.nv.shared.reserved.0,"aw",@nobits
	.align	8
	.weak		__nv_reservedSMEM_offset_0_alias
	.size		__nv_reservedSMEM_offset_0_alias, 0, 64
	.other		__nv_reservedSMEM_offset_0_alias,@"STO_CUDA_RESERVED_SHARED STV_DEFAULT"
__nv_reservedSMEM_offset_0_alias:
	.zero		0
.nv.shared.reserved.0:
	.zero		64
	.weak		__nv_reservedSMEM_allocation_phase
	.type		__nv_reservedSMEM_allocation_phase,@object
	.size		__nv_reservedSMEM_allocation_phase,(.L_0 - __nv_reservedSMEM_allocation_phase)
__nv_reservedSMEM_allocation_phase:
	.zero		1
.L_0:
	.zero		7
	.weak		__nv_reservedSMEM_devtool_atexit_pc
	.type		__nv_reservedSMEM_devtool_atexit_pc,@object
	.size		__nv_reservedSMEM_devtool_atexit_pc,(__nv_reservedSMEM_allocation_mask - __nv_reservedSMEM_devtool_atexit_pc)
__nv_reservedSMEM_devtool_atexit_pc:
	.zero		8
	.weak		__nv_reservedSMEM_allocation_mask
	.type		__nv_reservedSMEM_allocation_mask,@object
	.size		__nv_reservedSMEM_allocation_mask,(.L_2 - __nv_reservedSMEM_allocation_mask)
__nv_reservedSMEM_allocation_mask:
	.zero		4
.L_2:


//--------------------- .nv.constant0.matmul_kernel --------------------------
	.section	.nv.constant0.matmul_kernel,"a",@progbits
	.sectionflags	@""
	.align	4
.nv.constant0.matmul_kernel:
	.zero		976


//--------------------- SYMBOLS --------------------------

	.type		.nv.reservedSmem.offset0,@object
	.size		.nv.reservedSmem.offset0,0x4
	.type		.nv.reservedSmem.cap,@object
	.size		.nv.reservedSmem.cap,0x4
